//
// Generated by NVIDIA NVVM Compiler
//
// Compiler Build ID: CL-36424714
// Cuda compilation tools, release 13.0, V13.0.88
// Based on NVVM 20.0.0
//

.version 9.0
.target sm_100
.address_size 64

	// .globl	_Z22ComputeLaplacianKernelPK6float3PKiS3_PS_i

.visible .entry _Z22ComputeLaplacianKernelPK6float3PKiS3_PS_i(
	.param .u64 .ptr .align 1 _Z22ComputeLaplacianKernelPK6float3PKiS3_PS_i_param_0,
	.param .u64 .ptr .align 1 _Z22ComputeLaplacianKernelPK6float3PKiS3_PS_i_param_1,
	.param .u64 .ptr .align 1 _Z22ComputeLaplacianKernelPK6float3PKiS3_PS_i_param_2,
	.param .u64 .ptr .align 1 _Z22ComputeLaplacianKernelPK6float3PKiS3_PS_i_param_3,
	.param .u32 _Z22ComputeLaplacianKernelPK6float3PKiS3_PS_i_param_4
)
{
	.reg .pred 	%p<12>;
	.reg .b32 	%r<66>;
	.reg .b32 	%f<246>;
	.reg .b64 	%rd<84>;

	ld.param.u64 	%rd6, [_Z22ComputeLaplacianKernelPK6float3PKiS3_PS_i_param_0];
	ld.param.u64 	%rd7, [_Z22ComputeLaplacianKernelPK6float3PKiS3_PS_i_param_1];
	ld.param.u64 	%rd5, [_Z22ComputeLaplacianKernelPK6float3PKiS3_PS_i_param_2];
	ld.param.u64 	%rd8, [_Z22ComputeLaplacianKernelPK6float3PKiS3_PS_i_param_3];
	ld.param.u32 	%r23, [_Z22ComputeLaplacianKernelPK6float3PKiS3_PS_i_param_4];
	cvta.to.global.u64 	%rd1, %rd7;
	cvta.to.global.u64 	%rd2, %rd8;
	cvta.to.global.u64 	%rd3, %rd6;
	mov.u32 	%r24, %ctaid.x;
	mov.u32 	%r25, %ntid.x;
	mov.u32 	%r26, %tid.x;
	mad.lo.s32 	%r1, %r24, %r25, %r26;
	setp.ge.s32 	%p1, %r1, %r23;
	@%p1 bra 	$L__BB0_16;
	cvta.to.global.u64 	%rd9, %rd5;
	mul.wide.s32 	%rd10, %r1, 12;
	add.s64 	%rd11, %rd3, %rd10;
	ld.global.f32 	%f1, [%rd11];
	ld.global.f32 	%f2, [%rd11+4];
	ld.global.f32 	%f3, [%rd11+8];
	mul.wide.s32 	%rd12, %r1, 4;
	add.s64 	%rd13, %rd9, %rd12;
	ld.global.u32 	%r61, [%rd13];
	ld.global.u32 	%r3, [%rd13+4];
	sub.s32 	%r4, %r3, %r61;
	setp.eq.s32 	%p2, %r4, 0;
	@%p2 bra 	$L__BB0_17;
	setp.ge.s32 	%p3, %r61, %r3;
	mov.f32 	%f243, 0f00000000;
	mov.f32 	%f244, %f243;
	mov.f32 	%f245, %f243;
	@%p3 bra 	$L__BB0_15;
	and.b32  	%r5, %r4, 15;
	sub.s32 	%r27, %r61, %r3;
	setp.gt.u32 	%p4, %r27, -16;
	mov.f32 	%f245, 0f00000000;
	mov.f32 	%f244, %f245;
	mov.f32 	%f243, %f245;
	@%p4 bra 	$L__BB0_6;
	and.b32  	%r28, %r4, -16;
	neg.s32 	%r59, %r28;
	add.s64 	%rd4, %rd1, 32;
	mov.f32 	%f245, 0f00000000;
$L__BB0_5:
	.pragma "nounroll";
	mul.wide.s32 	%rd14, %r61, 4;
	add.s64 	%rd15, %rd4, %rd14;
	ld.global.u32 	%r29, [%rd15+-32];
	mul.wide.s32 	%rd16, %r29, 12;
	add.s64 	%rd17, %rd3, %rd16;
	ld.global.f32 	%f47, [%rd17];
	add.f32 	%f48, %f245, %f47;
	ld.global.f32 	%f49, [%rd17+4];
	add.f32 	%f50, %f244, %f49;
	ld.global.f32 	%f51, [%rd17+8];
	add.f32 	%f52, %f243, %f51;
	ld.global.u32 	%r30, [%rd15+-28];
	mul.wide.s32 	%rd18, %r30, 12;
	add.s64 	%rd19, %rd3, %rd18;
	ld.global.f32 	%f53, [%rd19];
	add.f32 	%f54, %f48, %f53;
	ld.global.f32 	%f55, [%rd19+4];
	add.f32 	%f56, %f50, %f55;
	ld.global.f32 	%f57, [%rd19+8];
	add.f32 	%f58, %f52, %f57;
	ld.global.u32 	%r31, [%rd15+-24];
	mul.wide.s32 	%rd20, %r31, 12;
	add.s64 	%rd21, %rd3, %rd20;
	ld.global.f32 	%f59, [%rd21];
	add.f32 	%f60, %f54, %f59;
	ld.global.f32 	%f61, [%rd21+4];
	add.f32 	%f62, %f56, %f61;
	ld.global.f32 	%f63, [%rd21+8];
	add.f32 	%f64, %f58, %f63;
	ld.global.u32 	%r32, [%rd15+-20];
	mul.wide.s32 	%rd22, %r32, 12;
	add.s64 	%rd23, %rd3, %rd22;
	ld.global.f32 	%f65, [%rd23];
	add.f32 	%f66, %f60, %f65;
	ld.global.f32 	%f67, [%rd23+4];
	add.f32 	%f68, %f62, %f67;
	ld.global.f32 	%f69, [%rd23+8];
	add.f32 	%f70, %f64, %f69;
	ld.global.u32 	%r33, [%rd15+-16];
	mul.wide.s32 	%rd24, %r33, 12;
	add.s64 	%rd25, %rd3, %rd24;
	ld.global.f32 	%f71, [%rd25];
	add.f32 	%f72, %f66, %f71;
	ld.global.f32 	%f73, [%rd25+4];
	add.f32 	%f74, %f68, %f73;
	ld.global.f32 	%f75, [%rd25+8];
	add.f32 	%f76, %f70, %f75;
	ld.global.u32 	%r34, [%rd15+-12];
	mul.wide.s32 	%rd26, %r34, 12;
	add.s64 	%rd27, %rd3, %rd26;
	ld.global.f32 	%f77, [%rd27];
	add.f32 	%f78, %f72, %f77;
	ld.global.f32 	%f79, [%rd27+4];
	add.f32 	%f80, %f74, %f79;
	ld.global.f32 	%f81, [%rd27+8];
	add.f32 	%f82, %f76, %f81;
	ld.global.u32 	%r35, [%rd15+-8];
	mul.wide.s32 	%rd28, %r35, 12;
	add.s64 	%rd29, %rd3, %rd28;
	ld.global.f32 	%f83, [%rd29];
	add.f32 	%f84, %f78, %f83;
	ld.global.f32 	%f85, [%rd29+4];
	add.f32 	%f86, %f80, %f85;
	ld.global.f32 	%f87, [%rd29+8];
	add.f32 	%f88, %f82, %f87;
	ld.global.u32 	%r36, [%rd15+-4];
	mul.wide.s32 	%rd30, %r36, 12;
	add.s64 	%rd31, %rd3, %rd30;
	ld.global.f32 	%f89, [%rd31];
	add.f32 	%f90, %f84, %f89;
	ld.global.f32 	%f91, [%rd31+4];
	add.f32 	%f92, %f86, %f91;
	ld.global.f32 	%f93, [%rd31+8];
	add.f32 	%f94, %f88, %f93;
	ld.global.u32 	%r37, [%rd15];
	mul.wide.s32 	%rd32, %r37, 12;
	add.s64 	%rd33, %rd3, %rd32;
	ld.global.f32 	%f95, [%rd33];
	add.f32 	%f96, %f90, %f95;
	ld.global.f32 	%f97, [%rd33+4];
	add.f32 	%f98, %f92, %f97;
	ld.global.f32 	%f99, [%rd33+8];
	add.f32 	%f100, %f94, %f99;
	ld.global.u32 	%r38, [%rd15+4];
	mul.wide.s32 	%rd34, %r38, 12;
	add.s64 	%rd35, %rd3, %rd34;
	ld.global.f32 	%f101, [%rd35];
	add.f32 	%f102, %f96, %f101;
	ld.global.f32 	%f103, [%rd35+4];
	add.f32 	%f104, %f98, %f103;
	ld.global.f32 	%f105, [%rd35+8];
	add.f32 	%f106, %f100, %f105;
	ld.global.u32 	%r39, [%rd15+8];
	mul.wide.s32 	%rd36, %r39, 12;
	add.s64 	%rd37, %rd3, %rd36;
	ld.global.f32 	%f107, [%rd37];
	add.f32 	%f108, %f102, %f107;
	ld.global.f32 	%f109, [%rd37+4];
	add.f32 	%f110, %f104, %f109;
	ld.global.f32 	%f111, [%rd37+8];
	add.f32 	%f112, %f106, %f111;
	ld.global.u32 	%r40, [%rd15+12];
	mul.wide.s32 	%rd38, %r40, 12;
	add.s64 	%rd39, %rd3, %rd38;
	ld.global.f32 	%f113, [%rd39];
	add.f32 	%f114, %f108, %f113;
	ld.global.f32 	%f115, [%rd39+4];
	add.f32 	%f116, %f110, %f115;
	ld.global.f32 	%f117, [%rd39+8];
	add.f32 	%f118, %f112, %f117;
	ld.global.u32 	%r41, [%rd15+16];
	mul.wide.s32 	%rd40, %r41, 12;
	add.s64 	%rd41, %rd3, %rd40;
	ld.global.f32 	%f119, [%rd41];
	add.f32 	%f120, %f114, %f119;
	ld.global.f32 	%f121, [%rd41+4];
	add.f32 	%f122, %f116, %f121;
	ld.global.f32 	%f123, [%rd41+8];
	add.f32 	%f124, %f118, %f123;
	ld.global.u32 	%r42, [%rd15+20];
	mul.wide.s32 	%rd42, %r42, 12;
	add.s64 	%rd43, %rd3, %rd42;
	ld.global.f32 	%f125, [%rd43];
	add.f32 	%f126, %f120, %f125;
	ld.global.f32 	%f127, [%rd43+4];
	add.f32 	%f128, %f122, %f127;
	ld.global.f32 	%f129, [%rd43+8];
	add.f32 	%f130, %f124, %f129;
	ld.global.u32 	%r43, [%rd15+24];
	mul.wide.s32 	%rd44, %r43, 12;
	add.s64 	%rd45, %rd3, %rd44;
	ld.global.f32 	%f131, [%rd45];
	add.f32 	%f132, %f126, %f131;
	ld.global.f32 	%f133, [%rd45+4];
	add.f32 	%f134, %f128, %f133;
	ld.global.f32 	%f135, [%rd45+8];
	add.f32 	%f136, %f130, %f135;
	ld.global.u32 	%r44, [%rd15+28];
	mul.wide.s32 	%rd46, %r44, 12;
	add.s64 	%rd47, %rd3, %rd46;
	ld.global.f32 	%f137, [%rd47];
	add.f32 	%f245, %f132, %f137;
	ld.global.f32 	%f138, [%rd47+4];
	add.f32 	%f244, %f134, %f138;
	ld.global.f32 	%f139, [%rd47+8];
	add.f32 	%f243, %f136, %f139;
	add.s32 	%r61, %r61, 16;
	add.s32 	%r59, %r59, 16;
	setp.ne.s32 	%p5, %r59, 0;
	@%p5 bra 	$L__BB0_5;
$L__BB0_6:
	setp.eq.s32 	%p6, %r5, 0;
	@%p6 bra 	$L__BB0_15;
	and.b32  	%r12, %r4, 7;
	setp.lt.u32 	%p7, %r5, 8;
	@%p7 bra 	$L__BB0_9;
	mul.wide.s32 	%rd48, %r61, 4;
	add.s64 	%rd49, %rd1, %rd48;
	ld.global.u32 	%r45, [%rd49];
	mul.wide.s32 	%rd50, %r45, 12;
	add.s64 	%rd51, %rd3, %rd50;
	ld.global.f32 	%f141, [%rd51];
	add.f32 	%f142, %f245, %f141;
	ld.global.f32 	%f143, [%rd51+4];
	add.f32 	%f144, %f244, %f143;
	ld.global.f32 	%f145, [%rd51+8];
	add.f32 	%f146, %f243, %f145;
	ld.global.u32 	%r46, [%rd49+4];
	mul.wide.s32 	%rd52, %r46, 12;
	add.s64 	%rd53, %rd3, %rd52;
	ld.global.f32 	%f147, [%rd53];
	add.f32 	%f148, %f142, %f147;
	ld.global.f32 	%f149, [%rd53+4];
	add.f32 	%f150, %f144, %f149;
	ld.global.f32 	%f151, [%rd53+8];
	add.f32 	%f152, %f146, %f151;
	ld.global.u32 	%r47, [%rd49+8];
	mul.wide.s32 	%rd54, %r47, 12;
	add.s64 	%rd55, %rd3, %rd54;
	ld.global.f32 	%f153, [%rd55];
	add.f32 	%f154, %f148, %f153;
	ld.global.f32 	%f155, [%rd55+4];
	add.f32 	%f156, %f150, %f155;
	ld.global.f32 	%f157, [%rd55+8];
	add.f32 	%f158, %f152, %f157;
	ld.global.u32 	%r48, [%rd49+12];
	mul.wide.s32 	%rd56, %r48, 12;
	add.s64 	%rd57, %rd3, %rd56;
	ld.global.f32 	%f159, [%rd57];
	add.f32 	%f160, %f154, %f159;
	ld.global.f32 	%f161, [%rd57+4];
	add.f32 	%f162, %f156, %f161;
	ld.global.f32 	%f163, [%rd57+8];
	add.f32 	%f164, %f158, %f163;
	ld.global.u32 	%r49, [%rd49+16];
	mul.wide.s32 	%rd58, %r49, 12;
	add.s64 	%rd59, %rd3, %rd58;
	ld.global.f32 	%f165, [%rd59];
	add.f32 	%f166, %f160, %f165;
	ld.global.f32 	%f167, [%rd59+4];
	add.f32 	%f168, %f162, %f167;
	ld.global.f32 	%f169, [%rd59+8];
	add.f32 	%f170, %f164, %f169;
	ld.global.u32 	%r50, [%rd49+20];
	mul.wide.s32 	%rd60, %r50, 12;
	add.s64 	%rd61, %rd3, %rd60;
	ld.global.f32 	%f171, [%rd61];
	add.f32 	%f172, %f166, %f171;
	ld.global.f32 	%f173, [%rd61+4];
	add.f32 	%f174, %f168, %f173;
	ld.global.f32 	%f175, [%rd61+8];
	add.f32 	%f176, %f170, %f175;
	ld.global.u32 	%r51, [%rd49+24];
	mul.wide.s32 	%rd62, %r51, 12;
	add.s64 	%rd63, %rd3, %rd62;
	ld.global.f32 	%f177, [%rd63];
	add.f32 	%f178, %f172, %f177;
	ld.global.f32 	%f179, [%rd63+4];
	add.f32 	%f180, %f174, %f179;
	ld.global.f32 	%f181, [%rd63+8];
	add.f32 	%f182, %f176, %f181;
	ld.global.u32 	%r52, [%rd49+28];
	mul.wide.s32 	%rd64, %r52, 12;
	add.s64 	%rd65, %rd3, %rd64;
	ld.global.f32 	%f183, [%rd65];
	add.f32 	%f245, %f178, %f183;
	ld.global.f32 	%f184, [%rd65+4];
	add.f32 	%f244, %f180, %f184;
	ld.global.f32 	%f185, [%rd65+8];
	add.f32 	%f243, %f182, %f185;
	add.s32 	%r61, %r61, 8;
$L__BB0_9:
	setp.eq.s32 	%p8, %r12, 0;
	@%p8 bra 	$L__BB0_15;
	and.b32  	%r15, %r4, 3;
	setp.lt.u32 	%p9, %r12, 4;
	@%p9 bra 	$L__BB0_12;
	mul.wide.s32 	%rd66, %r61, 4;
	add.s64 	%rd67, %rd1, %rd66;
	ld.global.u32 	%r53, [%rd67];
	mul.wide.s32 	%rd68, %r53, 12;
	add.s64 	%rd69, %rd3, %rd68;
	ld.global.f32 	%f187, [%rd69];
	add.f32 	%f188, %f245, %f187;
	ld.global.f32 	%f189, [%rd69+4];
	add.f32 	%f190, %f244, %f189;
	ld.global.f32 	%f191, [%rd69+8];
	add.f32 	%f192, %f243, %f191;
	ld.global.u32 	%r54, [%rd67+4];
	mul.wide.s32 	%rd70, %r54, 12;
	add.s64 	%rd71, %rd3, %rd70;
	ld.global.f32 	%f193, [%rd71];
	add.f32 	%f194, %f188, %f193;
	ld.global.f32 	%f195, [%rd71+4];
	add.f32 	%f196, %f190, %f195;
	ld.global.f32 	%f197, [%rd71+8];
	add.f32 	%f198, %f192, %f197;
	ld.global.u32 	%r55, [%rd67+8];
	mul.wide.s32 	%rd72, %r55, 12;
	add.s64 	%rd73, %rd3, %rd72;
	ld.global.f32 	%f199, [%rd73];
	add.f32 	%f200, %f194, %f199;
	ld.global.f32 	%f201, [%rd73+4];
	add.f32 	%f202, %f196, %f201;
	ld.global.f32 	%f203, [%rd73+8];
	add.f32 	%f204, %f198, %f203;
	ld.global.u32 	%r56, [%rd67+12];
	mul.wide.s32 	%rd74, %r56, 12;
	add.s64 	%rd75, %rd3, %rd74;
	ld.global.f32 	%f205, [%rd75];
	add.f32 	%f245, %f200, %f205;
	ld.global.f32 	%f206, [%rd75+4];
	add.f32 	%f244, %f202, %f206;
	ld.global.f32 	%f207, [%rd75+8];
	add.f32 	%f243, %f204, %f207;
	add.s32 	%r61, %r61, 4;
$L__BB0_12:
	setp.eq.s32 	%p10, %r15, 0;
	@%p10 bra 	$L__BB0_15;
	neg.s32 	%r64, %r15;
$L__BB0_14:
	.pragma "nounroll";
	mul.wide.s32 	%rd76, %r61, 4;
	add.s64 	%rd77, %rd1, %rd76;
	ld.global.u32 	%r57, [%rd77];
	mul.wide.s32 	%rd78, %r57, 12;
	add.s64 	%rd79, %rd3, %rd78;
	ld.global.f32 	%f208, [%rd79];
	add.f32 	%f245, %f245, %f208;
	ld.global.f32 	%f209, [%rd79+4];
	add.f32 	%f244, %f244, %f209;
	ld.global.f32 	%f210, [%rd79+8];
	add.f32 	%f243, %f243, %f210;
	add.s32 	%r61, %r61, 1;
	add.s32 	%r64, %r64, 1;
	setp.ne.s32 	%p11, %r64, 0;
	@%p11 bra 	$L__BB0_14;
$L__BB0_15:
	cvt.rn.f32.s32 	%f211, %r4;
	rcp.rn.f32 	%f212, %f211;
	mul.f32 	%f213, %f212, %f245;
	mul.f32 	%f214, %f212, %f244;
	mul.f32 	%f215, %f212, %f243;
	sub.f32 	%f216, %f213, %f1;
	sub.f32 	%f217, %f214, %f2;
	sub.f32 	%f218, %f215, %f3;
	add.s64 	%rd81, %rd2, %rd10;
	st.global.f32 	[%rd81], %f216;
	st.global.f32 	[%rd81+4], %f217;
	st.global.f32 	[%rd81+8], %f218;
$L__BB0_16:
	ret;
$L__BB0_17:
	add.s64 	%rd83, %rd2, %rd10;
	mov.b32 	%r58, 0;
	st.global.u32 	[%rd83], %r58;
	st.global.u32 	[%rd83+4], %r58;
	st.global.u32 	[%rd83+8], %r58;
	bra.uni 	$L__BB0_16;

}
	// .globl	_Z20ApplySmoothingKernelPK6float3S1_PKfPS_iff
.visible .entry _Z20ApplySmoothingKernelPK6float3S1_PKfPS_iff(
	.param .u64 .ptr .align 1 _Z20ApplySmoothingKernelPK6float3S1_PKfPS_iff_param_0,
	.param .u64 .ptr .align 1 _Z20ApplySmoothingKernelPK6float3S1_PKfPS_iff_param_1,
	.param .u64 .ptr .align 1 _Z20ApplySmoothingKernelPK6float3S1_PKfPS_iff_param_2,
	.param .u64 .ptr .align 1 _Z20ApplySmoothingKernelPK6float3S1_PKfPS_iff_param_3,
	.param .u32 _Z20ApplySmoothingKernelPK6float3S1_PKfPS_iff_param_4,
	.param .f32 _Z20ApplySmoothingKernelPK6float3S1_PKfPS_iff_param_5,
	.param .f32 _Z20ApplySmoothingKernelPK6float3S1_PKfPS_iff_param_6
)
{
	.reg .pred 	%p<4>;
	.reg .b32 	%r<6>;
	.reg .b32 	%f<34>;
	.reg .b64 	%rd<16>;

	ld.param.u64 	%rd1, [_Z20ApplySmoothingKernelPK6float3S1_PKfPS_iff_param_0];
	ld.param.u64 	%rd2, [_Z20ApplySmoothingKernelPK6float3S1_PKfPS_iff_param_1];
	ld.param.u64 	%rd3, [_Z20ApplySmoothingKernelPK6float3S1_PKfPS_iff_param_2];
	ld.param.u64 	%rd4, [_Z20ApplySmoothingKernelPK6float3S1_PKfPS_iff_param_3];
	ld.param.u32 	%r2, [_Z20ApplySmoothingKernelPK6float3S1_PKfPS_iff_param_4];
	ld.param.f32 	%f19, [_Z20ApplySmoothingKernelPK6float3S1_PKfPS_iff_param_5];
	ld.param.f32 	%f20, [_Z20ApplySmoothingKernelPK6float3S1_PKfPS_iff_param_6];
	mov.u32 	%r3, %ctaid.x;
	mov.u32 	%r4, %ntid.x;
	mov.u32 	%r5, %tid.x;
	mad.lo.s32 	%r1, %r3, %r4, %r5;
	setp.ge.s32 	%p1, %r1, %r2;
	@%p1 bra 	$L__BB1_6;
	cvta.to.global.u64 	%rd5, %rd1;
	cvta.to.global.u64 	%rd6, %rd2;
	mul.wide.s32 	%rd7, %r1, 12;
	add.s64 	%rd8, %rd5, %rd7;
	ld.global.f32 	%f1, [%rd8];
	ld.global.f32 	%f2, [%rd8+4];
	ld.global.f32 	%f3, [%rd8+8];
	add.s64 	%rd9, %rd6, %rd7;
	ld.global.f32 	%f4, [%rd9];
	ld.global.f32 	%f5, [%rd9+4];
	ld.global.f32 	%f6, [%rd9+8];
	setp.eq.s64 	%p2, %rd3, 0;
	mov.f32 	%f30, 0f3F800000;
	@%p2 bra 	$L__BB1_3;
	cvta.to.global.u64 	%rd10, %rd3;
	mul.wide.s32 	%rd11, %r1, 4;
	add.s64 	%rd12, %rd10, %rd11;
	ld.global.f32 	%f30, [%rd12];
$L__BB1_3:
	mul.f32 	%f22, %f19, %f30;
	mul.f32 	%f33, %f4, %f22;
	mul.f32 	%f32, %f5, %f22;
	mul.f32 	%f31, %f6, %f22;
	mul.f32 	%f23, %f32, %f32;
	fma.rn.f32 	%f24, %f33, %f33, %f23;
	fma.rn.f32 	%f25, %f31, %f31, %f24;
	sqrt.rn.f32 	%f12, %f25;
	setp.leu.f32 	%p3, %f12, %f20;
	@%p3 bra 	$L__BB1_5;
	div.rn.f32 	%f26, %f20, %f12;
	mul.f32 	%f33, %f33, %f26;
	mul.f32 	%f32, %f32, %f26;
	mul.f32 	%f31, %f31, %f26;
$L__BB1_5:
	add.f32 	%f27, %f1, %f33;
	add.f32 	%f28, %f2, %f32;
	add.f32 	%f29, %f3, %f31;
	cvta.to.global.u64 	%rd13, %rd4;
	add.s64 	%rd15, %rd13, %rd7;
	st.global.f32 	[%rd15], %f27;
	st.global.f32 	[%rd15+4], %f28;
	st.global.f32 	[%rd15+8], %f29;
$L__BB1_6:
	ret;

}
	// .globl	_Z25ComputeLocalFeatureKernelPK6float3PKiS3_Pfi
.visible .entry _Z25ComputeLocalFeatureKernelPK6float3PKiS3_Pfi(
	.param .u64 .ptr .align 1 _Z25ComputeLocalFeatureKernelPK6float3PKiS3_Pfi_param_0,
	.param .u64 .ptr .align 1 _Z25ComputeLocalFeatureKernelPK6float3PKiS3_Pfi_param_1,
	.param .u64 .ptr .align 1 _Z25ComputeLocalFeatureKernelPK6float3PKiS3_Pfi_param_2,
	.param .u64 .ptr .align 1 _Z25ComputeLocalFeatureKernelPK6float3PKiS3_Pfi_param_3,
	.param .u32 _Z25ComputeLocalFeatureKernelPK6float3PKiS3_Pfi_param_4
)
{
	.reg .pred 	%p<12>;
	.reg .b32 	%r<45>;
	.reg .b32 	%f<228>;
	.reg .b64 	%rd<56>;

	ld.param.u64 	%rd6, [_Z25ComputeLocalFeatureKernelPK6float3PKiS3_Pfi_param_0];
	ld.param.u64 	%rd7, [_Z25ComputeLocalFeatureKernelPK6float3PKiS3_Pfi_param_1];
	ld.param.u64 	%rd5, [_Z25ComputeLocalFeatureKernelPK6float3PKiS3_Pfi_param_2];
	ld.param.u64 	%rd8, [_Z25ComputeLocalFeatureKernelPK6float3PKiS3_Pfi_param_3];
	ld.param.u32 	%r17, [_Z25ComputeLocalFeatureKernelPK6float3PKiS3_Pfi_param_4];
	cvta.to.global.u64 	%rd1, %rd7;
	cvta.to.global.u64 	%rd2, %rd8;
	cvta.to.global.u64 	%rd3, %rd6;
	mov.u32 	%r18, %ctaid.x;
	mov.u32 	%r19, %ntid.x;
	mov.u32 	%r20, %tid.x;
	mad.lo.s32 	%r1, %r18, %r19, %r20;
	setp.ge.s32 	%p1, %r1, %r17;
	@%p1 bra 	$L__BB2_16;
	cvta.to.global.u64 	%rd9, %rd5;
	mul.wide.s32 	%rd10, %r1, 4;
	add.s64 	%rd11, %rd9, %rd10;
	ld.global.u32 	%r42, [%rd11];
	ld.global.u32 	%r3, [%rd11+4];
	sub.s32 	%r4, %r3, %r42;
	setp.gt.s32 	%p2, %r4, 2;
	@%p2 bra 	$L__BB2_3;
	add.s64 	%rd55, %rd2, %rd10;
	mov.b32 	%r39, 0;
	st.global.u32 	[%rd55], %r39;
	bra.uni 	$L__BB2_16;
$L__BB2_3:
	mul.wide.s32 	%rd12, %r1, 12;
	add.s64 	%rd13, %rd3, %rd12;
	ld.global.f32 	%f1, [%rd13];
	ld.global.f32 	%f2, [%rd13+4];
	ld.global.f32 	%f3, [%rd13+8];
	setp.ge.s32 	%p3, %r42, %r3;
	mov.f32 	%f226, 0f00000000;
	mov.f32 	%f227, %f226;
	@%p3 bra 	$L__BB2_15;
	and.b32  	%r5, %r4, 7;
	sub.s32 	%r21, %r42, %r3;
	setp.gt.u32 	%p4, %r21, -8;
	mov.f32 	%f227, 0f00000000;
	mov.f32 	%f226, %f227;
	@%p4 bra 	$L__BB2_7;
	and.b32  	%r22, %r4, 2147483640;
	neg.s32 	%r40, %r22;
	add.s64 	%rd4, %rd1, 16;
	mov.f32 	%f227, 0f00000000;
$L__BB2_6:
	.pragma "nounroll";
	mul.wide.s32 	%rd14, %r42, 4;
	add.s64 	%rd15, %rd4, %rd14;
	ld.global.u32 	%r23, [%rd15+-16];
	mul.wide.s32 	%rd16, %r23, 12;
	add.s64 	%rd17, %rd3, %rd16;
	ld.global.f32 	%f32, [%rd17];
	ld.global.f32 	%f33, [%rd17+4];
	ld.global.f32 	%f34, [%rd17+8];
	sub.f32 	%f35, %f32, %f1;
	sub.f32 	%f36, %f33, %f2;
	sub.f32 	%f37, %f34, %f3;
	mul.f32 	%f38, %f36, %f36;
	fma.rn.f32 	%f39, %f35, %f35, %f38;
	fma.rn.f32 	%f40, %f37, %f37, %f39;
	sqrt.rn.f32 	%f41, %f40;
	add.f32 	%f42, %f226, %f41;
	fma.rn.f32 	%f43, %f41, %f41, %f227;
	ld.global.u32 	%r24, [%rd15+-12];
	mul.wide.s32 	%rd18, %r24, 12;
	add.s64 	%rd19, %rd3, %rd18;
	ld.global.f32 	%f44, [%rd19];
	ld.global.f32 	%f45, [%rd19+4];
	ld.global.f32 	%f46, [%rd19+8];
	sub.f32 	%f47, %f44, %f1;
	sub.f32 	%f48, %f45, %f2;
	sub.f32 	%f49, %f46, %f3;
	mul.f32 	%f50, %f48, %f48;
	fma.rn.f32 	%f51, %f47, %f47, %f50;
	fma.rn.f32 	%f52, %f49, %f49, %f51;
	sqrt.rn.f32 	%f53, %f52;
	add.f32 	%f54, %f42, %f53;
	fma.rn.f32 	%f55, %f53, %f53, %f43;
	ld.global.u32 	%r25, [%rd15+-8];
	mul.wide.s32 	%rd20, %r25, 12;
	add.s64 	%rd21, %rd3, %rd20;
	ld.global.f32 	%f56, [%rd21];
	ld.global.f32 	%f57, [%rd21+4];
	ld.global.f32 	%f58, [%rd21+8];
	sub.f32 	%f59, %f56, %f1;
	sub.f32 	%f60, %f57, %f2;
	sub.f32 	%f61, %f58, %f3;
	mul.f32 	%f62, %f60, %f60;
	fma.rn.f32 	%f63, %f59, %f59, %f62;
	fma.rn.f32 	%f64, %f61, %f61, %f63;
	sqrt.rn.f32 	%f65, %f64;
	add.f32 	%f66, %f54, %f65;
	fma.rn.f32 	%f67, %f65, %f65, %f55;
	ld.global.u32 	%r26, [%rd15+-4];
	mul.wide.s32 	%rd22, %r26, 12;
	add.s64 	%rd23, %rd3, %rd22;
	ld.global.f32 	%f68, [%rd23];
	ld.global.f32 	%f69, [%rd23+4];
	ld.global.f32 	%f70, [%rd23+8];
	sub.f32 	%f71, %f68, %f1;
	sub.f32 	%f72, %f69, %f2;
	sub.f32 	%f73, %f70, %f3;
	mul.f32 	%f74, %f72, %f72;
	fma.rn.f32 	%f75, %f71, %f71, %f74;
	fma.rn.f32 	%f76, %f73, %f73, %f75;
	sqrt.rn.f32 	%f77, %f76;
	add.f32 	%f78, %f66, %f77;
	fma.rn.f32 	%f79, %f77, %f77, %f67;
	ld.global.u32 	%r27, [%rd15];
	mul.wide.s32 	%rd24, %r27, 12;
	add.s64 	%rd25, %rd3, %rd24;
	ld.global.f32 	%f80, [%rd25];
	ld.global.f32 	%f81, [%rd25+4];
	ld.global.f32 	%f82, [%rd25+8];
	sub.f32 	%f83, %f80, %f1;
	sub.f32 	%f84, %f81, %f2;
	sub.f32 	%f85, %f82, %f3;
	mul.f32 	%f86, %f84, %f84;
	fma.rn.f32 	%f87, %f83, %f83, %f86;
	fma.rn.f32 	%f88, %f85, %f85, %f87;
	sqrt.rn.f32 	%f89, %f88;
	add.f32 	%f90, %f78, %f89;
	fma.rn.f32 	%f91, %f89, %f89, %f79;
	ld.global.u32 	%r28, [%rd15+4];
	mul.wide.s32 	%rd26, %r28, 12;
	add.s64 	%rd27, %rd3, %rd26;
	ld.global.f32 	%f92, [%rd27];
	ld.global.f32 	%f93, [%rd27+4];
	ld.global.f32 	%f94, [%rd27+8];
	sub.f32 	%f95, %f92, %f1;
	sub.f32 	%f96, %f93, %f2;
	sub.f32 	%f97, %f94, %f3;
	mul.f32 	%f98, %f96, %f96;
	fma.rn.f32 	%f99, %f95, %f95, %f98;
	fma.rn.f32 	%f100, %f97, %f97, %f99;
	sqrt.rn.f32 	%f101, %f100;
	add.f32 	%f102, %f90, %f101;
	fma.rn.f32 	%f103, %f101, %f101, %f91;
	ld.global.u32 	%r29, [%rd15+8];
	mul.wide.s32 	%rd28, %r29, 12;
	add.s64 	%rd29, %rd3, %rd28;
	ld.global.f32 	%f104, [%rd29];
	ld.global.f32 	%f105, [%rd29+4];
	ld.global.f32 	%f106, [%rd29+8];
	sub.f32 	%f107, %f104, %f1;
	sub.f32 	%f108, %f105, %f2;
	sub.f32 	%f109, %f106, %f3;
	mul.f32 	%f110, %f108, %f108;
	fma.rn.f32 	%f111, %f107, %f107, %f110;
	fma.rn.f32 	%f112, %f109, %f109, %f111;
	sqrt.rn.f32 	%f113, %f112;
	add.f32 	%f114, %f102, %f113;
	fma.rn.f32 	%f115, %f113, %f113, %f103;
	ld.global.u32 	%r30, [%rd15+12];
	mul.wide.s32 	%rd30, %r30, 12;
	add.s64 	%rd31, %rd3, %rd30;
	ld.global.f32 	%f116, [%rd31];
	ld.global.f32 	%f117, [%rd31+4];
	ld.global.f32 	%f118, [%rd31+8];
	sub.f32 	%f119, %f116, %f1;
	sub.f32 	%f120, %f117, %f2;
	sub.f32 	%f121, %f118, %f3;
	mul.f32 	%f122, %f120, %f120;
	fma.rn.f32 	%f123, %f119, %f119, %f122;
	fma.rn.f32 	%f124, %f121, %f121, %f123;
	sqrt.rn.f32 	%f125, %f124;
	add.f32 	%f226, %f114, %f125;
	fma.rn.f32 	%f227, %f125, %f125, %f115;
	add.s32 	%r42, %r42, 8;
	add.s32 	%r40, %r40, 8;
	setp.ne.s32 	%p5, %r40, 0;
	@%p5 bra 	$L__BB2_6;
$L__BB2_7:
	setp.eq.s32 	%p6, %r5, 0;
	@%p6 bra 	$L__BB2_15;
	and.b32  	%r12, %r4, 3;
	setp.lt.u32 	%p7, %r5, 4;
	@%p7 bra 	$L__BB2_10;
	mul.wide.s32 	%rd32, %r42, 4;
	add.s64 	%rd33, %rd1, %rd32;
	ld.global.u32 	%r31, [%rd33];
	mul.wide.s32 	%rd34, %r31, 12;
	add.s64 	%rd35, %rd3, %rd34;
	ld.global.f32 	%f127, [%rd35];
	ld.global.f32 	%f128, [%rd35+4];
	ld.global.f32 	%f129, [%rd35+8];
	sub.f32 	%f130, %f127, %f1;
	sub.f32 	%f131, %f128, %f2;
	sub.f32 	%f132, %f129, %f3;
	mul.f32 	%f133, %f131, %f131;
	fma.rn.f32 	%f134, %f130, %f130, %f133;
	fma.rn.f32 	%f135, %f132, %f132, %f134;
	sqrt.rn.f32 	%f136, %f135;
	add.f32 	%f137, %f226, %f136;
	fma.rn.f32 	%f138, %f136, %f136, %f227;
	ld.global.u32 	%r32, [%rd33+4];
	mul.wide.s32 	%rd36, %r32, 12;
	add.s64 	%rd37, %rd3, %rd36;
	ld.global.f32 	%f139, [%rd37];
	ld.global.f32 	%f140, [%rd37+4];
	ld.global.f32 	%f141, [%rd37+8];
	sub.f32 	%f142, %f139, %f1;
	sub.f32 	%f143, %f140, %f2;
	sub.f32 	%f144, %f141, %f3;
	mul.f32 	%f145, %f143, %f143;
	fma.rn.f32 	%f146, %f142, %f142, %f145;
	fma.rn.f32 	%f147, %f144, %f144, %f146;
	sqrt.rn.f32 	%f148, %f147;
	add.f32 	%f149, %f137, %f148;
	fma.rn.f32 	%f150, %f148, %f148, %f138;
	ld.global.u32 	%r33, [%rd33+8];
	mul.wide.s32 	%rd38, %r33, 12;
	add.s64 	%rd39, %rd3, %rd38;
	ld.global.f32 	%f151, [%rd39];
	ld.global.f32 	%f152, [%rd39+4];
	ld.global.f32 	%f153, [%rd39+8];
	sub.f32 	%f154, %f151, %f1;
	sub.f32 	%f155, %f152, %f2;
	sub.f32 	%f156, %f153, %f3;
	mul.f32 	%f157, %f155, %f155;
	fma.rn.f32 	%f158, %f154, %f154, %f157;
	fma.rn.f32 	%f159, %f156, %f156, %f158;
	sqrt.rn.f32 	%f160, %f159;
	add.f32 	%f161, %f149, %f160;
	fma.rn.f32 	%f162, %f160, %f160, %f150;
	ld.global.u32 	%r34, [%rd33+12];
	mul.wide.s32 	%rd40, %r34, 12;
	add.s64 	%rd41, %rd3, %rd40;
	ld.global.f32 	%f163, [%rd41];
	ld.global.f32 	%f164, [%rd41+4];
	ld.global.f32 	%f165, [%rd41+8];
	sub.f32 	%f166, %f163, %f1;
	sub.f32 	%f167, %f164, %f2;
	sub.f32 	%f168, %f165, %f3;
	mul.f32 	%f169, %f167, %f167;
	fma.rn.f32 	%f170, %f166, %f166, %f169;
	fma.rn.f32 	%f171, %f168, %f168, %f170;
	sqrt.rn.f32 	%f172, %f171;
	add.f32 	%f226, %f161, %f172;
	fma.rn.f32 	%f227, %f172, %f172, %f162;
	add.s32 	%r42, %r42, 4;
$L__BB2_10:
	setp.eq.s32 	%p8, %r12, 0;
	@%p8 bra 	$L__BB2_15;
	setp.eq.s32 	%p9, %r12, 1;
	@%p9 bra 	$L__BB2_13;
	mul.wide.s32 	%rd42, %r42, 4;
	add.s64 	%rd43, %rd1, %rd42;
	ld.global.u32 	%r35, [%rd43];
	mul.wide.s32 	%rd44, %r35, 12;
	add.s64 	%rd45, %rd3, %rd44;
	ld.global.f32 	%f174, [%rd45];
	ld.global.f32 	%f175, [%rd45+4];
	ld.global.f32 	%f176, [%rd45+8];
	sub.f32 	%f177, %f174, %f1;
	sub.f32 	%f178, %f175, %f2;
	sub.f32 	%f179, %f176, %f3;
	mul.f32 	%f180, %f178, %f178;
	fma.rn.f32 	%f181, %f177, %f177, %f180;
	fma.rn.f32 	%f182, %f179, %f179, %f181;
	sqrt.rn.f32 	%f183, %f182;
	add.f32 	%f184, %f226, %f183;
	fma.rn.f32 	%f185, %f183, %f183, %f227;
	ld.global.u32 	%r36, [%rd43+4];
	mul.wide.s32 	%rd46, %r36, 12;
	add.s64 	%rd47, %rd3, %rd46;
	ld.global.f32 	%f186, [%rd47];
	ld.global.f32 	%f187, [%rd47+4];
	ld.global.f32 	%f188, [%rd47+8];
	sub.f32 	%f189, %f186, %f1;
	sub.f32 	%f190, %f187, %f2;
	sub.f32 	%f191, %f188, %f3;
	mul.f32 	%f192, %f190, %f190;
	fma.rn.f32 	%f193, %f189, %f189, %f192;
	fma.rn.f32 	%f194, %f191, %f191, %f193;
	sqrt.rn.f32 	%f195, %f194;
	add.f32 	%f226, %f184, %f195;
	fma.rn.f32 	%f227, %f195, %f195, %f185;
	add.s32 	%r42, %r42, 2;
$L__BB2_13:
	and.b32  	%r37, %r4, 1;
	setp.eq.b32 	%p10, %r37, 1;
	not.pred 	%p11, %p10;
	@%p11 bra 	$L__BB2_15;
	mul.wide.s32 	%rd48, %r42, 4;
	add.s64 	%rd49, %rd1, %rd48;
	ld.global.u32 	%r38, [%rd49];
	mul.wide.s32 	%rd50, %r38, 12;
	add.s64 	%rd51, %rd3, %rd50;
	ld.global.f32 	%f196, [%rd51];
	ld.global.f32 	%f197, [%rd51+4];
	ld.global.f32 	%f198, [%rd51+8];
	sub.f32 	%f199, %f196, %f1;
	sub.f32 	%f200, %f197, %f2;
	sub.f32 	%f201, %f198, %f3;
	mul.f32 	%f202, %f200, %f200;
	fma.rn.f32 	%f203, %f199, %f199, %f202;
	fma.rn.f32 	%f204, %f201, %f201, %f203;
	sqrt.rn.f32 	%f205, %f204;
	add.f32 	%f226, %f226, %f205;
	fma.rn.f32 	%f227, %f205, %f205, %f227;
$L__BB2_15:
	cvt.rn.f32.u32 	%f206, %r4;
	div.rn.f32 	%f207, %f226, %f206;
	div.rn.f32 	%f208, %f227, %f206;
	mul.f32 	%f209, %f207, %f207;
	sub.f32 	%f210, %f208, %f209;
	sqrt.rn.f32 	%f211, %f210;
	add.s64 	%rd53, %rd2, %rd10;
	st.global.f32 	[%rd53], %f211;
$L__BB2_16:
	ret;

}


// ===== COMPILED SASS (sm_100) =====

	.target	sm_100

	.elftype	@"ET_EXEC"


//--------------------- .note.nv.tkinfo           --------------------------
	.section	.note.nv.tkinfo,"",@"SHT_NOTE"
	.sectionflags	@"SHF_NOTE_NV_TKINFO"
	.tkinfo
        /*0018*/ 	.word	0x00000002
        /*0030*/ 	.string	""
        /*0030*/ 	.string	"ptxas"
        /*0030*/ 	.string	"Cuda compilation tools, release 13.0, V13.0.88"
        /*0030*/ 	.string	"Build cuda_13.0.r13.0/compiler.36424714_0"
        /*0030*/ 	.string	"-arch sm_100 -m 64 "



//--------------------- .note.nv.cuinfo           --------------------------
	.section	.note.nv.cuinfo,"",@"SHT_NOTE"
	.sectionflags	@"SHF_NOTE_NV_CUINFO"
        /*0018*/ 	.short	0x0002
        /*001a*/ 	.short	0x0064
        /*001c*/ 	.short	0x0082
	.zero		2


//--------------------- .nv.info                  --------------------------
	.section	.nv.info,"",@"SHT_CUDA_INFO"
	.align	4


	//----- nvinfo : EIATTR_REGCOUNT
	.align		4
        /*0000*/ 	.byte	0x04, 0x2f
        /*0002*/ 	.short	(.L_1 - .L_0)
	.align		4
.L_0:
        /*0004*/ 	.word	index@(_Z22ComputeLaplacianKernelPK6float3PKiS3_PS_i)
        /*0008*/ 	.word	0x00000020


	//----- nvinfo : EIATTR_FRAME_SIZE
	.align		4
.L_1:
        /*000c*/ 	.byte	0x04, 0x11
        /*000e*/ 	.short	(.L_3 - .L_2)
	.align		4
.L_2:
        /*0010*/ 	.word	index@($__internal_4_$__cuda_sm20_rcp_rn_f32_slowpath)
        /*0014*/ 	.word	0x00000000


	//----- nvinfo : EIATTR_FRAME_SIZE
	.align		4
.L_3:
        /*0018*/ 	.byte	0x04, 0x11
        /*001a*/ 	.short	(.L_5 - .L_4)
	.align		4
.L_4:
        /*001c*/ 	.word	index@(_Z22ComputeLaplacianKernelPK6float3PKiS3_PS_i)
        /*0020*/ 	.word	0x00000000


	//----- nvinfo : EIATTR_REGCOUNT
	.align		4
.L_5:
        /*0024*/ 	.byte	0x04, 0x2f
        /*0026*/ 	.short	(.L_7 - .L_6)
	.align		4
.L_6:
        /*0028*/ 	.word	index@(_Z20ApplySmoothingKernelPK6float3S1_PKfPS_iff)
        /*002c*/ 	.word	0x00000016


	//----- nvinfo : EIATTR_FRAME_SIZE
	.align		4
.L_7:
        /*0030*/ 	.byte	0x04, 0x11
        /*0032*/ 	.short	(.L_9 - .L_8)
	.align		4
.L_8:
        /*0034*/ 	.word	index@($__internal_3_$__cuda_sm3x_div_rn_noftz_f32_slowpath)
        /*0038*/ 	.word	0x00000000


	//----- nvinfo : EIATTR_FRAME_SIZE
	.align		4
.L_9:
        /*003c*/ 	.byte	0x04, 0x11
        /*003e*/ 	.short	(.L_11 - .L_10)
	.align		4
.L_10:
        /*0040*/ 	.word	index@($__internal_2_$__cuda_sm20_sqrt_rn_f32_slowpath)
        /*0044*/ 	.word	0x00000000


	//----- nvinfo : EIATTR_FRAME_SIZE
	.align		4
.L_11:
        /*0048*/ 	.byte	0x04, 0x11
        /*004a*/ 	.short	(.L_13 - .L_12)
	.align		4
.L_12:
        /*004c*/ 	.word	index@(_Z20ApplySmoothingKernelPK6float3S1_PKfPS_iff)
        /*0050*/ 	.word	0x00000000


	//----- nvinfo : EIATTR_REGCOUNT
	.align		4
.L_13:
        /*0054*/ 	.byte	0x04, 0x2f
        /*0056*/ 	.short	(.L_15 - .L_14)
	.align		4
.L_14:
        /*0058*/ 	.word	index@(_Z25ComputeLocalFeatureKernelPK6float3PKiS3_Pfi)
        /*005c*/ 	.word	0x0000001c


	//----- nvinfo : EIATTR_FRAME_SIZE
	.align		4
.L_15:
        /*0060*/ 	.byte	0x04, 0x11
        /*0062*/ 	.short	(.L_17 - .L_16)
	.align		4
.L_16:
        /*0064*/ 	.word	index@($__internal_1_$__cuda_sm3x_div_rn_noftz_f32_slowpath)
        /*0068*/ 	.word	0x00000000


	//----- nvinfo : EIATTR_FRAME_SIZE
	.align		4
.L_17:
        /*006c*/ 	.byte	0x04, 0x11
        /*006e*/ 	.short	(.L_19 - .L_18)
	.align		4
.L_18:
        /*0070*/ 	.word	index@($__internal_0_$__cuda_sm20_sqrt_rn_f32_slowpath)
        /*0074*/ 	.word	0x00000000


	//----- nvinfo : EIATTR_FRAME_SIZE
	.align		4
.L_19:
        /*0078*/ 	.byte	0x04, 0x11
        /*007a*/ 	.short	(.L_21 - .L_20)
	.align		4
.L_20:
        /*007c*/ 	.word	index@(_Z25ComputeLocalFeatureKernelPK6float3PKiS3_Pfi)
        /*0080*/ 	.word	0x00000000


	//----- nvinfo : EIATTR_MIN_STACK_SIZE
	.align		4
.L_21:
        /*0084*/ 	.byte	0x04, 0x12
        /*0086*/ 	.short	(.L_23 - .L_22)
	.align		4
.L_22:
        /*0088*/ 	.word	index@(_Z25ComputeLocalFeatureKernelPK6float3PKiS3_Pfi)
        /*008c*/ 	.word	0x00000000


	//----- nvinfo : EIATTR_MIN_STACK_SIZE
	.align		4
.L_23:
        /*0090*/ 	.byte	0x04, 0x12
        /*0092*/ 	.short	(.L_25 - .L_24)
	.align		4
.L_24:
        /*0094*/ 	.word	index@(_Z20ApplySmoothingKernelPK6float3S1_PKfPS_iff)
        /*0098*/ 	.word	0x00000000


	//----- nvinfo : EIATTR_MIN_STACK_SIZE
	.align		4
.L_25:
        /*009c*/ 	.byte	0x04, 0x12
        /*009e*/ 	.short	(.L_27 - .L_26)
	.align		4
.L_26:
        /*00a0*/ 	.word	index@(_Z22ComputeLaplacianKernelPK6float3PKiS3_PS_i)
        /*00a4*/ 	.word	0x00000000
.L_27:


//--------------------- .nv.compat                --------------------------
	.section	.nv.compat,"",@"SHT_CUDA_COMPAT_INFO"
	.align	4
        /*0000*/ 	.byte	0x02, 0x09, 0x00, 0x00, 0x02, 0x02, 0x01, 0x00, 0x02, 0x05, 0x05, 0x00, 0x03, 0x07, 0x01, 0x01
        /*0010*/ 	.byte	0x02, 0x03, 0x00, 0x00, 0x02, 0x06, 0x01, 0x00, 0x04, 0x0b, 0x08, 0x00, 0x01, 0x00, 0x00, 0x00
        /*0020*/ 	.byte	0x00, 0x00, 0x00, 0x00


//--------------------- .nv.info._Z25ComputeLocalFeatureKernelPK6float3PKiS3_Pfi --------------------------
	.section	.nv.info._Z25ComputeLocalFeatureKernelPK6float3PKiS3_Pfi,"",@"SHT_CUDA_INFO"
	.sectionflags	@""
	.align	4


	//----- nvinfo : EIATTR_CUDA_API_VERSION
	.align		4
        /*0000*/ 	.byte	0x04, 0x37
        /*0002*/ 	.short	(.L_29 - .L_28)
.L_28:
        /*0004*/ 	.word	0x00000082


	//----- nvinfo : EIATTR_KPARAM_INFO
	.align		4
.L_29:
        /*0008*/ 	.byte	0x04, 0x17
        /*000a*/ 	.short	(.L_31 - .L_30)
.L_30:
        /*000c*/ 	.word	0x00000000
        /*0010*/ 	.short	0x0004
        /*0012*/ 	.short	0x0020
        /*0014*/ 	.byte	0x00, 0xf0, 0x11, 0x00


	//----- nvinfo : EIATTR_KPARAM_INFO
	.align		4
.L_31:
        /*0018*/ 	.byte	0x04, 0x17
        /*001a*/ 	.short	(.L_33 - .L_32)
.L_32:
        /*001c*/ 	.word	0x00000000
        /*0020*/ 	.short	0x0003
        /*0022*/ 	.short	0x0018
        /*0024*/ 	.byte	0x00, 0xf5, 0x21, 0x00


	//----- nvinfo : EIATTR_KPARAM_INFO
	.align		4
.L_33:
        /*0028*/ 	.byte	0x04, 0x17
        /*002a*/ 	.short	(.L_35 - .L_34)
.L_34:
        /*002c*/ 	.word	0x00000000
        /*0030*/ 	.short	0x0002
        /*0032*/ 	.short	0x0010
        /*0034*/ 	.byte	0x00, 0xf5, 0x21, 0x00


	//----- nvinfo : EIATTR_KPARAM_INFO
	.align		4
.L_35:
        /*0038*/ 	.byte	0x04, 0x17
        /*003a*/ 	.short	(.L_37 - .L_36)
.L_36:
        /*003c*/ 	.word	0x00000000
        /*0040*/ 	.short	0x0001
        /*0042*/ 	.short	0x0008
        /*0044*/ 	.byte	0x00, 0xf5, 0x21, 0x00


	//----- nvinfo : EIATTR_KPARAM_INFO
	.align		4
.L_37:
        /*0048*/ 	.byte	0x04, 0x17
        /*004a*/ 	.short	(.L_39 - .L_38)
.L_38:
        /*004c*/ 	.word	0x00000000
        /*0050*/ 	.short	0x0000
        /*0052*/ 	.short	0x0000
        /*0054*/ 	.byte	0x00, 0xf5, 0x21, 0x00


	//----- nvinfo : EIATTR_SPARSE_MMA_MASK
	.align		4
.L_39:
        /*0058*/ 	.byte	0x03, 0x50
        /*005a*/ 	.short	0x0000


	//----- nvinfo : EIATTR_MAXREG_COUNT
	.align		4
        /*005c*/ 	.byte	0x03, 0x1b
        /*005e*/ 	.short	0x00ff


	//----- nvinfo : EIATTR_MERCURY_ISA_VERSION
	.align		4
        /*0060*/ 	.byte	0x03, 0x5f
        /*0062*/ 	.short	0x0101


	//----- nvinfo : EIATTR_VRC_CTA_INIT_COUNT
	.align		4
        /*0064*/ 	.byte	0x02, 0x4a
	.zero		1
	.zero		1


	//----- nvinfo : EIATTR_EXIT_INSTR_OFFSETS
	.align		4
        /*0068*/ 	.byte	0x04, 0x1c
        /*006a*/ 	.short	(.L_41 - .L_40)


	//   ....[0]....
.L_40:
        /*006c*/ 	.word	0x00000070


	//   ....[1]....
        /*0070*/ 	.word	0x00000120


	//   ....[2]....
        /*0074*/ 	.word	0x00002140


	//----- nvinfo : EIATTR_CRS_STACK_SIZE
	.align		4
.L_41:
        /*0078*/ 	.byte	0x04, 0x1e
        /*007a*/ 	.short	(.L_43 - .L_42)
.L_42:
        /*007c*/ 	.word	0x00000000


	//----- nvinfo : EIATTR_CBANK_PARAM_SIZE
	.align		4
.L_43:
        /*0080*/ 	.byte	0x03, 0x19
        /*0082*/ 	.short	0x0024


	//----- nvinfo : EIATTR_PARAM_CBANK
	.align		4
        /*0084*/ 	.byte	0x04, 0x0a
        /*0086*/ 	.short	(.L_45 - .L_44)
	.align		4
.L_44:
        /*0088*/ 	.word	index@(.nv.constant0._Z25ComputeLocalFeatureKernelPK6float3PKiS3_Pfi)
        /*008c*/ 	.short	0x0380
        /*008e*/ 	.short	0x0024


	//----- nvinfo : EIATTR_SW_WAR
	.align		4
.L_45:
        /*0090*/ 	.byte	0x04, 0x36
        /*0092*/ 	.short	(.L_47 - .L_46)
.L_46:
        /*0094*/ 	.word	0x00000008
.L_47:


//--------------------- .nv.info._Z20ApplySmoothingKernelPK6float3S1_PKfPS_iff --------------------------
	.section	.nv.info._Z20ApplySmoothingKernelPK6float3S1_PKfPS_iff,"",@"SHT_CUDA_INFO"
	.sectionflags	@""
	.align	4


	//----- nvinfo : EIATTR_CUDA_API_VERSION
	.align		4
        /*0000*/ 	.byte	0x04, 0x37
        /*0002*/ 	.short	(.L_49 - .L_48)
.L_48:
        /*0004*/ 	.word	0x00000082


	//----- nvinfo : EIATTR_KPARAM_INFO
	.align		4
.L_49:
        /*0008*/ 	.byte	0x04, 0x17
        /*000a*/ 	.short	(.L_51 - .L_50)
.L_50:
        /*000c*/ 	.word	0x00000000
        /*0010*/ 	.short	0x0006
        /*0012*/ 	.short	0x0028
        /*0014*/ 	.byte	0x00, 0xf0, 0x11, 0x00


	//----- nvinfo : EIATTR_KPARAM_INFO
	.align		4
.L_51:
        /*0018*/ 	.byte	0x04, 0x17
        /*001a*/ 	.short	(.L_53 - .L_52)
.L_52:
        /*001c*/ 	.word	0x00000000
        /*0020*/ 	.short	0x0005
        /*0022*/ 	.short	0x0024
        /*0024*/ 	.byte	0x00, 0xf0, 0x11, 0x00


	//----- nvinfo : EIATTR_KPARAM_INFO
	.align		4
.L_53:
        /*0028*/ 	.byte	0x04, 0x17
        /*002a*/ 	.short	(.L_55 - .L_54)
.L_54:
        /*002c*/ 	.word	0x00000000
        /*0030*/ 	.short	0x0004
        /*0032*/ 	.short	0x0020
        /*0034*/ 	.byte	0x00, 0xf0, 0x11, 0x00


	//----- nvinfo : EIATTR_KPARAM_INFO
	.align		4
.L_55:
        /*0038*/ 	.byte	0x04, 0x17
        /*003a*/ 	.short	(.L_57 - .L_56)
.L_56:
        /*003c*/ 	.word	0x00000000
        /*0040*/ 	.short	0x0003
        /*0042*/ 	.short	0x0018
        /*0044*/ 	.byte	0x00, 0xf5, 0x21, 0x00


	//----- nvinfo : EIATTR_KPARAM_INFO
	.align		4
.L_57:
        /*0048*/ 	.byte	0x04, 0x17
        /*004a*/ 	.short	(.L_59 - .L_58)
.L_58:
        /*004c*/ 	.word	0x00000000
        /*0050*/ 	.short	0x0002
        /*0052*/ 	.short	0x0010
        /*0054*/ 	.byte	0x00, 0xf5, 0x21, 0x00


	//----- nvinfo : EIATTR_KPARAM_INFO
	.align		4
.L_59:
        /*0058*/ 	.byte	0x04, 0x17
        /*005a*/ 	.short	(.L_61 - .L_60)
.L_60:
        /*005c*/ 	.word	0x00000000
        /*0060*/ 	.short	0x0001
        /*0062*/ 	.short	0x0008
        /*0064*/ 	.byte	0x00, 0xf5, 0x21, 0x00


	//----- nvinfo : EIATTR_KPARAM_INFO
	.align		4
.L_61:
        /*0068*/ 	.byte	0x04, 0x17
        /*006a*/ 	.short	(.L_63 - .L_62)
.L_62:
        /*006c*/ 	.word	0x00000000
        /*0070*/ 	.short	0x0000
        /*0072*/ 	.short	0x0000
        /*0074*/ 	.byte	0x00, 0xf5, 0x21, 0x00


	//----- nvinfo : EIATTR_SPARSE_MMA_MASK
	.align		4
.L_63:
        /*0078*/ 	.byte	0x03, 0x50
        /*007a*/ 	.short	0x0000


	//----- nvinfo : EIATTR_MAXREG_COUNT
	.align		4
        /*007c*/ 	.byte	0x03, 0x1b
        /*007e*/ 	.short	0x00ff


	//----- nvinfo : EIATTR_MERCURY_ISA_VERSION
	.align		4
        /*0080*/ 	.byte	0x03, 0x5f
        /*0082*/ 	.short	0x0101


	//----- nvinfo : EIATTR_VRC_CTA_INIT_COUNT
	.align		4
        /*0084*/ 	.byte	0x02, 0x4a
	.zero		1
	.zero		1


	//----- nvinfo : EIATTR_EXIT_INSTR_OFFSETS
	.align		4
        /*0088*/ 	.byte	0x04, 0x1c
        /*008a*/ 	.short	(.L_65 - .L_64)


	//   ....[0]....
.L_64:
        /*008c*/ 	.word	0x00000070


	//   ....[1]....
        /*0090*/ 	.word	0x000004f0


	//----- nvinfo : EIATTR_CRS_STACK_SIZE
	.align		4
.L_65:
        /*0094*/ 	.byte	0x04, 0x1e
        /*0096*/ 	.short	(.L_67 - .L_66)
.L_66:
        /*0098*/ 	.word	0x00000000


	//----- nvinfo : EIATTR_CBANK_PARAM_SIZE
	.align		4
.L_67:
        /*009c*/ 	.byte	0x03, 0x19
        /*009e*/ 	.short	0x002c


	//----- nvinfo : EIATTR_PARAM_CBANK
	.align		4
        /*00a0*/ 	.byte	0x04, 0x0a
        /*00a2*/ 	.short	(.L_69 - .L_68)
	.align		4
.L_68:
        /*00a4*/ 	.word	index@(.nv.constant0._Z20ApplySmoothingKernelPK6float3S1_PKfPS_iff)
        /*00a8*/ 	.short	0x0380
        /*00aa*/ 	.short	0x002c


	//----- nvinfo : EIATTR_SW_WAR
	.align		4
.L_69:
        /*00ac*/ 	.byte	0x04, 0x36
        /*00ae*/ 	.short	(.L_71 - .L_70)
.L_70:
        /*00b0*/ 	.word	0x00000008
.L_71:


//--------------------- .nv.info._Z22ComputeLaplacianKernelPK6float3PKiS3_PS_i --------------------------
	.section	.nv.info._Z22ComputeLaplacianKernelPK6float3PKiS3_PS_i,"",@"SHT_CUDA_INFO"
	.sectionflags	@""
	.align	4


	//----- nvinfo : EIATTR_CUDA_API_VERSION
	.align		4
        /*0000*/ 	.byte	0x04, 0x37
        /*0002*/ 	.short	(.L_73 - .L_72)
.L_72:
        /*0004*/ 	.word	0x00000082


	//----- nvinfo : EIATTR_KPARAM_INFO
	.align		4
.L_73:
        /*0008*/ 	.byte	0x04, 0x17
        /*000a*/ 	.short	(.L_75 - .L_74)
.L_74:
        /*000c*/ 	.word	0x00000000
        /*0010*/ 	.short	0x0004
        /*0012*/ 	.short	0x0020
        /*0014*/ 	.byte	0x00, 0xf0, 0x11, 0x00


	//----- nvinfo : EIATTR_KPARAM_INFO
	.align		4
.L_75:
        /*0018*/ 	.byte	0x04, 0x17
        /*001a*/ 	.short	(.L_77 - .L_76)
.L_76:
        /*001c*/ 	.word	0x00000000
        /*0020*/ 	.short	0x0003
        /*0022*/ 	.short	0x0018
        /*0024*/ 	.byte	0x00, 0xf5, 0x21, 0x00


	//----- nvinfo : EIATTR_KPARAM_INFO
	.align		4
.L_77:
        /*0028*/ 	.byte	0x04, 0x17
        /*002a*/ 	.short	(.L_79 - .L_78)
.L_78:
        /*002c*/ 	.word	0x00000000
        /*0030*/ 	.short	0x0002
        /*0032*/ 	.short	0x0010
        /*0034*/ 	.byte	0x00, 0xf5, 0x21, 0x00


	//----- nvinfo : EIATTR_KPARAM_INFO
	.align		4
.L_79:
        /*0038*/ 	.byte	0x04, 0x17
        /*003a*/ 	.short	(.L_81 - .L_80)
.L_80:
        /*003c*/ 	.word	0x00000000
        /*0040*/ 	.short	0x0001
        /*0042*/ 	.short	0x0008
        /*0044*/ 	.byte	0x00, 0xf5, 0x21, 0x00


	//----- nvinfo : EIATTR_KPARAM_INFO
	.align		4
.L_81:
        /*0048*/ 	.byte	0x04, 0x17
        /*004a*/ 	.short	(.L_83 - .L_82)
.L_82:
        /*004c*/ 	.word	0x00000000
        /*0050*/ 	.short	0x0000
        /*0052*/ 	.short	0x0000
        /*0054*/ 	.byte	0x00, 0xf5, 0x21, 0x00


	//----- nvinfo : EIATTR_SPARSE_MMA_MASK
	.align		4
.L_83:
        /*0058*/ 	.byte	0x03, 0x50
        /*005a*/ 	.short	0x0000


	//----- nvinfo : EIATTR_MAXREG_COUNT
	.align		4
        /*005c*/ 	.byte	0x03, 0x1b
        /*005e*/ 	.short	0x00ff


	//----- nvinfo : EIATTR_MERCURY_ISA_VERSION
	.align		4
        /*0060*/ 	.byte	0x03, 0x5f
        /*0062*/ 	.short	0x0101


	//----- nvinfo : EIATTR_VRC_CTA_INIT_COUNT
	.align		4
        /*0064*/ 	.byte	0x02, 0x4a
	.zero		1
	.zero		1


	//----- nvinfo : EIATTR_EXIT_INSTR_OFFSETS
	.align		4
        /*0068*/ 	.byte	0x04, 0x1c
        /*006a*/ 	.short	(.L_85 - .L_84)


	//   ....[0]....
.L_84:
        /*006c*/ 	.word	0x00000070


	//   ....[1]....
        /*0070*/ 	.word	0x000014a0


	//   ....[2]....
        /*0074*/ 	.word	0x00001500


	//----- nvinfo : EIATTR_CRS_STACK_SIZE
	.align		4
.L_85:
        /*0078*/ 	.byte	0x04, 0x1e
        /*007a*/ 	.short	(.L_87 - .L_86)
.L_86:
        /*007c*/ 	.word	0x00000000


	//----- nvinfo : EIATTR_CBANK_PARAM_SIZE
	.align		4
.L_87:
        /*0080*/ 	.byte	0x03, 0x19
        /*0082*/ 	.short	0x0024


	//----- nvinfo : EIATTR_PARAM_CBANK
	.align		4
        /*0084*/ 	.byte	0x04, 0x0a
        /*0086*/ 	.short	(.L_89 - .L_88)
	.align		4
.L_88:
        /*0088*/ 	.word	index@(.nv.constant0._Z22ComputeLaplacianKernelPK6float3PKiS3_PS_i)
        /*008c*/ 	.short	0x0380
        /*008e*/ 	.short	0x0024


	//----- nvinfo : EIATTR_SW_WAR
	.align		4
.L_89:
        /*0090*/ 	.byte	0x04, 0x36
        /*0092*/ 	.short	(.L_91 - .L_90)
.L_90:
        /*0094*/ 	.word	0x00000008
.L_91:


//--------------------- .nv.callgraph             --------------------------
	.section	.nv.callgraph,"",@"SHT_CUDA_CALLGRAPH"
	.align	4
	.sectionentsize	8
	.align		4
        /*0000*/ 	.word	0x00000000
	.align		4
        /*0004*/ 	.word	0xffffffff
	.align		4
        /*0008*/ 	.word	0x00000000
	.align		4
        /*000c*/ 	.word	0xfffffffe
	.align		4
        /*0010*/ 	.word	0x00000000
	.align		4
        /*0014*/ 	.word	0xfffffffd
	.align		4
        /*0018*/ 	.word	0x00000000
	.align		4
        /*001c*/ 	.word	0xfffffffc


//--------------------- .text._Z25ComputeLocalFeatureKernelPK6float3PKiS3_Pfi --------------------------
	.section	.text._Z25ComputeLocalFeatureKernelPK6float3PKiS3_Pfi,"ax",@progbits
	.align	128
        .global         _Z25ComputeLocalFeatureKernelPK6float3PKiS3_Pfi
        .type           _Z25ComputeLocalFeatureKernelPK6float3PKiS3_Pfi,@function
        .size           _Z25ComputeLocalFeatureKernelPK6float3PKiS3_Pfi,(.L_x_115 - _Z25ComputeLocalFeatureKernelPK6float3PKiS3_Pfi)
        .other          _Z25ComputeLocalFeatureKernelPK6float3PKiS3_Pfi,@"STO_CUDA_ENTRY STV_DEFAULT"
_Z25ComputeLocalFeatureKernelPK6float3PKiS3_Pfi:
.text._Z25ComputeLocalFeatureKernelPK6float3PKiS3_Pfi:
[----:B------:R-:W-:Y:S01]  /*0000*/  LDC R1, c[0x0][0x37c] ;  /* 0x0000df00ff017b82 */ /* 0x000fe20000000800 */
[----:B------:R-:W0:Y:S07]  /*0010*/  S2R R3, SR_TID.X ;  /* 0x0000000000037919 */ /* 0x000e2e0000002100 */
[----:B------:R-:W0:Y:S01]  /*0020*/  S2UR UR4, SR_CTAID.X ;  /* 0x00000000000479c3 */ /* 0x000e220000002500 */
[----:B------:R-:W1:Y:S07]  /*0030*/  LDCU UR5, c[0x0][0x3a0] ;  /* 0x00007400ff0577ac */ /* 0x000e6e0008000800 */
[----:B------:R-:W0:Y:S02]  /*0040*/  LDC R10, c[0x0][0x360] ;  /* 0x0000d800ff0a7b82 */ /* 0x000e240000000800 */
[----:B0-----:R-:W-:-:S05]  /*0050*/  IMAD R10, R10, UR4, R3 ;  /* 0x000000040a0a7c24 */ /* 0x001fca000f8e0203 */
[----:B-1----:R-:W-:-:S13]  /*0060*/  ISETP.GE.AND P0, PT, R10, UR5, PT ;  /* 0x000000050a007c0c */ /* 0x002fda000bf06270 */
[----:B------:R-:W-:Y:S05]  /*0070*/  @P0 EXIT ;  /* 0x000000000000094d */ /* 0x000fea0003800000 */
[----:B------:R-:W0:Y:S01]  /*0080*/  LDC.64 R2, c[0x0][0x390] ;  /* 0x0000e400ff027b82 */ /* 0x000e220000000a00 */
[----:B------:R-:W1:Y:S01]  /*0090*/  LDCU.64 UR4, c[0x0][0x358] ;  /* 0x00006b00ff0477ac */ /* 0x000e620008000a00 */
[----:B0-----:R-:W-:-:S05]  /*00a0*/  IMAD.WIDE R2, R10, 0x4, R2 ;  /* 0x000000040a027825 */ /* 0x001fca00078e0202 */
[----:B-1----:R-:W2:Y:S04]  /*00b0*/  LDG.E R15, desc[UR4][R2.64] ;  /* 0x00000004020f7981 */ /* 0x002ea8000c1e1900 */
[----:B------:R-:W2:Y:S02]  /*00c0*/  LDG.E R0, desc[UR4][R2.64+0x4] ;  /* 0x0000040402007981 */ /* 0x000ea4000c1e1900 */
[----:B--2---:R-:W-:-:S04]  /*00d0*/  IADD3 R12, PT, PT, -R15, R0, RZ ;  /* 0x000000000f0c7210 */ /* 0x004fc80007ffe1ff */
[----:B------:R-:W-:-:S13]  /*00e0*/  ISETP.GT.AND P0, PT, R12, 0x2, PT ;  /* 0x000000020c00780c */ /* 0x000fda0003f04270 */
[----:B------:R-:W0:Y:S02]  /*00f0*/  @!P0 LDC.64 R4, c[0x0][0x398] ;  /* 0x0000e600ff048b82 */ /* 0x000e240000000a00 */
[----:B0-----:R-:W-:-:S05]  /*0100*/  @!P0 IMAD.WIDE R4, R10, 0x4, R4 ;  /* 0x000000040a048825 */ /* 0x001fca00078e0204 */
[----:B------:R0:W-:Y:S01]  /*0110*/  @!P0 STG.E desc[UR4][R4.64], RZ ;  /* 0x000000ff04008986 */ /* 0x0001e2000c101904 */
[----:B------:R-:W-:Y:S05]  /*0120*/  @!P0 EXIT ;  /* 0x000000000000894d */ /* 0x000fea0003800000 */
[----:B------:R-:W-:Y:S01]  /*0130*/  ISETP.GE.AND P0, PT, R15, R0, PT ;  /* 0x000000000f00720c */ /* 0x000fe20003f06270 */
[----:B------:R-:W-:Y:S01]  /*0140*/  BSSY.RECONVERGENT B0, `(.L_x_0) ;  /* 0x00001d1000007945 */ /* 0x000fe20003800200 */
[----:B------:R-:W-:Y:S01]  /*0150*/  HFMA2 R13, -RZ, RZ, 0, 0 ;  /* 0x00000000ff0d7431 */ /* 0x000fe200000001ff */
[----:B------:R-:W-:-:S10]  /*0160*/  MOV R11, RZ ;  /* 0x000000ff000b7202 */ /* 0x000fd40000000f00 */
[----:B------:R-:W-:Y:S05]  /*0170*/  @P0 BRA `(.L_x_1) ;  /* 0x0000001c00340947 */ /* 0x000fea0003800000 */
[----:B------:R-:W1:Y:S02]  /*0180*/  LDC.64 R2, c[0x0][0x380] ;  /* 0x0000e000ff027b82 */ /* 0x000e640000000a00 */
[----:B-1----:R-:W-:-:S05]  /*0190*/  IMAD.WIDE R2, R10, 0xc, R2 ;  /* 0x0000000c0a027825 */ /* 0x002fca00078e0202 */
[----:B------:R1:W5:Y:S04]  /*01a0*/  LDG.E R14, desc[UR4][R2.64] ;  /* 0x00000004020e7981 */ /* 0x000368000c1e1900 */
[----:B------:R1:W5:Y:S04]  /*01b0*/  LDG.E R16, desc[UR4][R2.64+0x4] ;  /* 0x0000040402107981 */ /* 0x000368000c1e1900 */
[----:B------:R1:W5:Y:S01]  /*01c0*/  LDG.E R17, desc[UR4][R2.64+0x8] ;  /* 0x0000080402117981 */ /* 0x000362000c1e1900 */
[----:B------:R-:W-:Y:S01]  /*01d0*/  IADD3 R0, PT, PT, -R0, R15, RZ ;  /* 0x0000000f00007210 */ /* 0x000fe20007ffe1ff */
[----:B------:R-:W-:Y:S01]  /*01e0*/  BSSY.RECONVERGENT B1, `(.L_x_2) ;  /* 0x00000ea000017945 */ /* 0x000fe20003800200 */
[----:B------:R-:W-:-:S02]  /*01f0*/  LOP3.LUT R19, R12, 0x7, RZ, 0xc0, !PT ;  /* 0x000000070c137812 */ /* 0x000fc400078ec0ff */
[----:B------:R-:W-:Y:S02]  /*0200*/  ISETP.GT.U32.AND P0, PT, R0, -0x8, PT ;  /* 0xfffffff80000780c */ /* 0x000fe40003f04070 */
[----:B------:R-:W-:Y:S02]  /*0210*/  MOV R11, RZ ;  /* 0x000000ff000b7202 */ /* 0x000fe40000000f00 */
[----:B------:R-:W-:-:S09]  /*0220*/  MOV R13, RZ ;  /* 0x000000ff000d7202 */ /* 0x000fd20000000f00 */
[----:B-1----:R-:W-:Y:S05]  /*0230*/  @P0 BRA `(.L_x_3) ;  /* 0x0000000c00900947 */ /* 0x002fea0003800000 */
[----:B0-----:R-:W0:Y:S01]  /*0240*/  LDC.64 R4, c[0x0][0x388] ;  /* 0x0000e200ff047b82 */ /* 0x001e220000000a00 */
[----:B------:R-:W-:Y:S01]  /*0250*/  LOP3.LUT R18, R12, 0x7ffffff8, RZ, 0xc0, !PT ;  /* 0x7ffffff80c127812 */ /* 0x000fe200078ec0ff */
[----:B------:R-:W-:-:S03]  /*0260*/  HFMA2 R11, -RZ, RZ, 0, 0 ;  /* 0x00000000ff0b7431 */ /* 0x000fc600000001ff */
[----:B------:R-:W-:-:S03]  /*0270*/  IADD3 R18, PT, PT, -R18, RZ, RZ ;  /* 0x000000ff12127210 */ /* 0x000fc60007ffe1ff */
[----:B------:R-:W1:Y:S01]  /*0280*/  LDC.64 R2, c[0x0][0x380] ;  /* 0x0000e000ff027b82 */ /* 0x000e620000000a00 */
[----:B0-----:R-:W-:-:S04]  /*0290*/  IADD3 R4, P0, PT, R4, 0x10, RZ ;  /* 0x0000001004047810 */ /* 0x001fc80007f1e0ff */
[----:B------:R-:W-:-:S09]  /*02a0*/  IADD3.X R5, PT, PT, RZ, R5, RZ, P0, !PT ;  /* 0x00000005ff057210 */ /* 0x000fd200007fe4ff */
.L_x_28:
[----:B------:R-:W-:-:S05]  /*02b0*/  IMAD.WIDE R6, R15, 0x4, R4 ;  /* 0x000000040f067825 */ /* 0x000fca00078e0204 */
[----:B------:R-:W1:Y:S02]  /*02c0*/  LDG.E R9, desc[UR4][R6.64+-0x10] ;  /* 0xfffff00406097981 */ /* 0x000e64000c1e1900 */
[----:B-1----:R-:W-:-:S05]  /*02d0*/  IMAD.WIDE R8, R9, 0xc, R2 ;  /* 0x0000000c09087825 */ /* 0x002fca00078e0202 */
[----:B------:R-:W2:Y:S04]  /*02e0*/  LDG.E R23, desc[UR4][R8.64+0x4] ;  /* 0x0000040408177981 */ /* 0x000ea8000c1e1900 */
[----:B------:R-:W3:Y:S04]  /*02f0*/  LDG.E R21, desc[UR4][R8.64] ;  /* 0x0000000408157981 */ /* 0x000ee8000c1e1900 */
[----:B------:R-:W4:Y:S01]  /*0300*/  LDG.E R0, desc[UR4][R8.64+0x8] ;  /* 0x0000080408007981 */ /* 0x000f22000c1e1900 */
[----:B------:R-:W-:Y:S01]  /*0310*/  IADD3 R18, PT, PT, R18, 0x8, RZ ;  /* 0x0000000812127810 */ /* 0x000fe20007ffe0ff */
[----:B------:R-:W-:Y:S03]  /*0320*/  BSSY.RECONVERGENT B2, `(.L_x_4) ;  /* 0x0000014000027945 */ /* 0x000fe60003800200 */
[----:B------:R-:W-:Y:S01]  /*0330*/  ISETP.NE.AND P0, PT, R18, RZ, PT ;  /* 0x000000ff1200720c */ /* 0x000fe20003f05270 */
[----:B--2--5:R-:W-:Y:S01]  /*0340*/  FADD R23, -R16, R23 ;  /* 0x0000001710177221 */ /* 0x024fe20000000100 */
[----:B---3--:R-:W-:-:S03]  /*0350*/  FADD R21, -R14, R21 ;  /* 0x000000150e157221 */ /* 0x008fc60000000100 */
[----:B------:R-:W-:Y:S01]  /*0360*/  FMUL R20, R23, R23 ;  /* 0x0000001717147220 */ /* 0x000fe20000400000 */
[----:B----4-:R-:W-:-:S03]  /*0370*/  FADD R0, -R17, R0 ;  /* 0x0000000011007221 */ /* 0x010fc60000000100 */
[----:B------:R-:W-:-:S04]  /*0380*/  FFMA R21, R21, R21, R20 ;  /* 0x0000001515157223 */ /* 0x000fc80000000014 */
[----:B------:R-:W-:-:S04]  /*0390*/  FFMA R20, R0, R0, R21 ;  /* 0x0000000000147223 */ /* 0x000fc80000000015 */
[----:B------:R0:W1:Y:S01]  /*03a0*/  MUFU.RSQ R23, R20 ;  /* 0x0000001400177308 */ /* 0x0000620000001400 */
[----:B------:R-:W-:-:S04]  /*03b0*/  IADD3 R0, PT, PT, R20, -0xd000000, RZ ;  /* 0xf300000014007810 */ /* 0x000fc80007ffe0ff */
[----:B------:R-:W-:-:S13]  /*03c0*/  ISETP.GT.U32.AND P1, PT, R0, 0x727fffff, PT ;  /* 0x727fffff0000780c */ /* 0x000fda0003f24070 */
[----:B01----:R-:W-:Y:S05]  /*03d0*/  @!P1 BRA `(.L_x_5) ;  /* 0x0000000000109947 */ /* 0x003fea0003800000 */
[----:B------:R-:W-:Y:S02]  /*03e0*/  MOV R0, R20 ;  /* 0x0000001400007202 */ /* 0x000fe40000000f00 */
[----:B------:R-:W-:-:S07]  /*03f0*/  MOV R8, 0x410 ;  /* 0x0000041000087802 */ /* 0x000fce0000000f00 */
[----:B------:R-:W-:Y:S05]  /*0400*/  CALL.REL.NOINC `($__internal_0_$__cuda_sm20_sqrt_rn_f32_slowpath) ;  /* 0x0000001c00507944 */ /* 0x000fea0003c00000 */
[----:B------:R-:W-:Y:S05]  /*0410*/  BRA `(.L_x_6) ;  /* 0x0000000000107947 */ /* 0x000fea0003800000 */
.L_x_5:
[----:B------:R-:W-:Y:S01]  /*0420*/  FMUL.FTZ R21, R20, R23 ;  /* 0x0000001714157220 */ /* 0x000fe20000410000 */
[----:B------:R-:W-:-:S03]  /*0430*/  FMUL.FTZ R8, R23, 0.5 ;  /* 0x3f00000017087820 */ /* 0x000fc60000410000 */
[----:B------:R-:W-:-:S04]  /*0440*/  FFMA R0, -R21, R21, R20 ;  /* 0x0000001515007223 */ /* 0x000fc80000000114 */
[----:B------:R-:W-:-:S07]  /*0450*/  FFMA R21, R0, R8, R21 ;  /* 0x0000000800157223 */ /* 0x000fce0000000015 */
.L_x_6:
[----:B------:R-:W-:Y:S05]  /*0460*/  BSYNC.RECONVERGENT B2 ;  /* 0x0000000000027941 */ /* 0x000fea0003800200 */
.L_x_4:
[----:B------:R-:W2:Y:S02]  /*0470*/  LDG.E R9, desc[UR4][R6.64+-0xc] ;  /* 0xfffff40406097981 */ /* 0x000ea4000c1e1900 */
[----:B--2---:R-:W-:-:S05]  /*0480*/  IMAD.WIDE R8, R9, 0xc, R2 ;  /* 0x0000000c09087825 */ /* 0x004fca00078e0202 */
[----:B------:R-:W2:Y:S04]  /*0490*/  LDG.E R25, desc[UR4][R8.64+0x4] ;  /* 0x0000040408197981 */ /* 0x000ea8000c1e1900 */
[----:B------:R-:W3:Y:S04]  /*04a0*/  LDG.E R23, desc[UR4][R8.64] ;  /* 0x0000000408177981 */ /* 0x000ee8000c1e1900 */
[----:B------:R-:W4:Y:S01]  /*04b0*/  LDG.E R0, desc[UR4][R8.64+0x8] ;  /* 0x0000080408007981 */ /* 0x000f22000c1e1900 */
[----:B------:R-:W-:Y:S01]  /*04c0*/  BSSY.RECONVERGENT B2, `(.L_x_7) ;  /* 0x0000015000027945 */ /* 0x000fe20003800200 */
[C---:B------:R-:W-:Y:S01]  /*04d0*/  FADD R13, R21.reuse, R13 ;  /* 0x0000000d150d7221 */ /* 0x040fe20000000000 */
[----:B------:R-:W-:Y:S01]  /*04e0*/  FFMA R11, R21, R21, R11 ;  /* 0x00000015150b7223 */ /* 0x000fe2000000000b */
[----:B--2---:R-:W-:Y:S01]  /*04f0*/  FADD R25, -R16, R25 ;  /* 0x0000001910197221 */ /* 0x004fe20000000100 */
        /* <DEDUP_REMOVED lines=13> */
.L_x_8:
[----:B------:R-:W-:Y:S01]  /*05d0*/  FMUL.FTZ R21, R20, R23 ;  /* 0x0000001714157220 */ /* 0x000fe20000410000 */
[----:B------:R-:W-:-:S03]  /*05e0*/  FMUL.FTZ R8, R23, 0.5 ;  /* 0x3f00000017087820 */ /* 0x000fc60000410000 */
[----:B------:R-:W-:-:S04]  /*05f0*/  FFMA R0, -R21, R21, R20 ;  /* 0x0000001515007223 */ /* 0x000fc80000000114 */
[----:B------:R-:W-:-:S07]  /*0600*/  FFMA R21, R0, R8, R21 ;  /* 0x0000000800157223 */ /* 0x000fce0000000015 */
.L_x_9:
[----:B------:R-:W-:Y:S05]  /*0610*/  BSYNC.RECONVERGENT B2 ;  /* 0x0000000000027941 */ /* 0x000fea0003800200 */
.L_x_7:
[----:B------:R-:W2:Y:S02]  /*0620*/  LDG.E R9, desc[UR4][R6.64+-0x8] ;  /* 0xfffff80406097981 */ /* 0x000ea4000c1e1900 */
[----:B--2---:R-:W-:-:S05]  /*0630*/  IMAD.WIDE R8, R9, 0xc, R2 ;  /* 0x0000000c09087825 */ /* 0x004fca00078e0202 */
[----:B------:R-:W2:Y:S04]  /*0640*/  LDG.E R25, desc[UR4][R8.64+0x4] ;  /* 0x0000040408197981 */ /* 0x000ea8000c1e1900 */
[----:B------:R-:W3:Y:S04]  /*0650*/  LDG.E R23, desc[UR4][R8.64] ;  /* 0x0000000408177981 */ /* 0x000ee8000c1e1900 */
[----:B------:R-:W4:Y:S01]  /*0660*/  LDG.E R0, desc[UR4][R8.64+0x8] ;  /* 0x0000080408007981 */ /* 0x000f22000c1e1900 */
[----:B------:R-:W-:Y:S01]  /*0670*/  BSSY.RECONVERGENT B2, `(.L_x_10) ;  /* 0x0000015000027945 */ /* 0x000fe20003800200 */
[----:B------:R-:W-:Y:S01]  /*0680*/  FADD R13, R13, R21 ;  /* 0x000000150d0d7221 */ /* 0x000fe20000000000 */
        /* <DEDUP_REMOVED lines=15> */
.L_x_11:
[----:B------:R-:W-:Y:S01]  /*0780*/  FMUL.FTZ R21, R20, R23 ;  /* 0x0000001714157220 */ /* 0x000fe20000410000 */
[----:B------:R-:W-:-:S03]  /*0790*/  FMUL.FTZ R8, R23, 0.5 ;  /* 0x3f00000017087820 */ /* 0x000fc60000410000 */
[----:B------:R-:W-:-:S04]  /*07a0*/  FFMA R0, -R21, R21, R20 ;  /* 0x0000001515007223 */ /* 0x000fc80000000114 */
[----:B------:R-:W-:-:S07]  /*07b0*/  FFMA R21, R0, R8, R21 ;  /* 0x0000000800157223 */ /* 0x000fce0000000015 */
.L_x_12:
[----:B------:R-:W-:Y:S05]  /*07c0*/  BSYNC.RECONVERGENT B2 ;  /* 0x0000000000027941 */ /* 0x000fea0003800200 */
.L_x_10:
        /* <DEDUP_REMOVED lines=22> */
.L_x_14:
[----:B------:R-:W-:Y:S01]  /*0930*/  FMUL.FTZ R21, R20, R23 ;  /* 0x0000001714157220 */ /* 0x000fe20000410000 */
[----:B------:R-:W-:-:S03]  /*0940*/  FMUL.FTZ R8, R23, 0.5 ;  /* 0x3f00000017087820 */ /* 0x000fc60000410000 */
[----:B------:R-:W-:-:S04]  /*0950*/  FFMA R0, -R21, R21, R20 ;  /* 0x0000001515007223 */ /* 0x000fc80000000114 */
[----:B------:R-:W-:-:S07]  /*0960*/  FFMA R21, R0, R8, R21 ;  /* 0x0000000800157223 */ /* 0x000fce0000000015 */
.L_x_15:
[----:B------:R-:W-:Y:S05]  /*0970*/  BSYNC.RECONVERGENT B2 ;  /* 0x0000000000027941 */ /* 0x000fea0003800200 */
.L_x_13:
        /* <DEDUP_REMOVED lines=22> */
.L_x_17:
[----:B------:R-:W-:Y:S01]  /*0ae0*/  FMUL.FTZ R21, R20, R23 ;  /* 0x0000001714157220 */ /* 0x000fe20000410000 */
[----:B------:R-:W-:-:S03]  /*0af0*/  FMUL.FTZ R8, R23, 0.5 ;  /* 0x3f00000017087820 */ /* 0x000fc60000410000 */
[----:B------:R-:W-:-:S04]  /*0b00*/  FFMA R0, -R21, R21, R20 ;  /* 0x0000001515007223 */ /* 0x000fc80000000114 */
[----:B------:R-:W-:-:S07]  /*0b10*/  FFMA R21, R0, R8, R21 ;  /* 0x0000000800157223 */ /* 0x000fce0000000015 */
.L_x_18:
[----:B------:R-:W-:Y:S05]  /*0b20*/  BSYNC.RECONVERGENT B2 ;  /* 0x0000000000027941 */ /* 0x000fea0003800200 */
.L_x_16:
        /* <DEDUP_REMOVED lines=22> */
.L_x_20:
[----:B------:R-:W-:Y:S01]  /*0c90*/  FMUL.FTZ R21, R20, R23 ;  /* 0x0000001714157220 */ /* 0x000fe20000410000 */
[----:B------:R-:W-:-:S03]  /*0ca0*/  FMUL.FTZ R8, R23, 0.5 ;  /* 0x3f00000017087820 */ /* 0x000fc60000410000 */
[----:B------:R-:W-:-:S04]  /*0cb0*/  FFMA R0, -R21, R21, R20 ;  /* 0x0000001515007223 */ /* 0x000fc80000000114 */
[----:B------:R-:W-:-:S07]  /*0cc0*/  FFMA R21, R0, R8, R21 ;  /* 0x0000000800157223 */ /* 0x000fce0000000015 */
.L_x_21:
[----:B------:R-:W-:Y:S05]  /*0cd0*/  BSYNC.RECONVERGENT B2 ;  /* 0x0000000000027941 */ /* 0x000fea0003800200 */
.L_x_19:
        /* <DEDUP_REMOVED lines=22> */
.L_x_23:
[----:B------:R-:W-:Y:S01]  /*0e40*/  FMUL.FTZ R21, R20, R23 ;  /* 0x0000001714157220 */ /* 0x000fe20000410000 */
[----:B------:R-:W-:-:S03]  /*0e50*/  FMUL.FTZ R8, R23, 0.5 ;  /* 0x3f00000017087820 */ /* 0x000fc60000410000 */
[----:B------:R-:W-:-:S04]  /*0e60*/  FFMA R0, -R21, R21, R20 ;  /* 0x0000001515007223 */ /* 0x000fc80000000114 */
[----:B------:R-:W-:-:S07]  /*0e70*/  FFMA R21, R0, R8, R21 ;  /* 0x0000000800157223 */ /* 0x000fce0000000015 */
.L_x_24:
[----:B------:R-:W-:Y:S05]  /*0e80*/  BSYNC.RECONVERGENT B2 ;  /* 0x0000000000027941 */ /* 0x000fea0003800200 */
.L_x_22:
        /* <DEDUP_REMOVED lines=22> */
.L_x_26:
[----:B------:R-:W-:Y:S01]  /*0ff0*/  FMUL.FTZ R21, R20, R7 ;  /* 0x0000000714157220 */ /* 0x000fe20000410000 */
[----:B------:R-:W-:-:S03]  /*1000*/  FMUL.FTZ R6, R7, 0.5 ;  /* 0x3f00000007067820 */ /* 0x000fc60000410000 */
[----:B------:R-:W-:-:S04]  /*1010*/  FFMA R0, -R21, R21, R20 ;  /* 0x0000001515007223 */ /* 0x000fc80000000114 */
[----:B------:R-:W-:-:S07]  /*1020*/  FFMA R21, R0, R6, R21 ;  /* 0x0000000600157223 */ /* 0x000fce0000000015 */
.L_x_27:
[----:B------:R-:W-:Y:S05]  /*1030*/  BSYNC.RECONVERGENT B2 ;  /* 0x0000000000027941 */ /* 0x000fea0003800200 */
.L_x_25:
[----:B------:R-:W-:Y:S01]  /*1040*/  FADD R13, R13, R21 ;  /* 0x000000150d0d7221 */ /* 0x000fe20000000000 */
[----:B------:R-:W-:Y:S01]  /*1050*/  FFMA R11, R21, R21, R11 ;  /* 0x00000015150b7223 */ /* 0x000fe2000000000b */
[----:B------:R-:W-:Y:S01]  /*1060*/  IADD3 R15, PT, PT, R15, 0x8, RZ ;  /* 0x000000080f0f7810 */ /* 0x000fe20007ffe0ff */
[----:B------:R-:W-:Y:S06]  /*1070*/  @P0 BRA `(.L_x_28) ;  /* 0xfffffff0008c0947 */ /* 0x000fec000383ffff */
.L_x_3:
[----:B------:R-:W-:Y:S05]  /*1080*/  BSYNC.RECONVERGENT B1 ;  /* 0x0000000000017941 */ /* 0x000fea0003800200 */
.L_x_2:
[----:B------:R-:W-:-:S13]  /*1090*/  ISETP.NE.AND P0, PT, R19, RZ, PT ;  /* 0x000000ff1300720c */ /* 0x000fda0003f05270 */
[----:B------:R-:W-:Y:S05]  /*10a0*/  @!P0 BRA `(.L_x_1) ;  /* 0x0000000c00688947 */ /* 0x000fea0003800000 */
[----:B------:R-:W-:Y:S01]  /*10b0*/  ISETP.GE.U32.AND P0, PT, R19, 0x4, PT ;  /* 0x000000041300780c */ /* 0x000fe20003f06070 */
[----:B------:R-:W-:Y:S01]  /*10c0*/  BSSY.RECONVERGENT B1, `(.L_x_29) ;  /* 0x0000076000017945 */ /* 0x000fe20003800200 */
[----:B0-----:R-:W-:-:S11]  /*10d0*/  LOP3.LUT R4, R12, 0x3, RZ, 0xc0, !PT ;  /* 0x000000030c047812 */ /* 0x001fd600078ec0ff */
[----:B------:R-:W-:Y:S05]  /*10e0*/  @!P0 BRA `(.L_x_30) ;  /* 0x0000000400cc8947 */ /* 0x000fea0003800000 */
[----:B------:R-:W0:Y:S08]  /*10f0*/  LDC.64 R2, c[0x0][0x388] ;  /* 0x0000e200ff027b82 */ /* 0x000e300000000a00 */
[----:B------:R-:W1:Y:S01]  /*1100*/  LDC.64 R6, c[0x0][0x380] ;  /* 0x0000e000ff067b82 */ /* 0x000e620000000a00 */
[----:B0-----:R-:W-:-:S05]  /*1110*/  IMAD.WIDE R2, R15, 0x4, R2 ;  /* 0x000000040f027825 */ /* 0x001fca00078e0202 */
[----:B------:R-:W1:Y:S02]  /*1120*/  LDG.E R5, desc[UR4][R2.64] ;  /* 0x0000000402057981 */ /* 0x000e64000c1e1900 */
[----:B-1----:R-:W-:-:S05]  /*1130*/  IMAD.WIDE R6, R5, 0xc, R6 ;  /* 0x0000000c05067825 */ /* 0x002fca00078e0206 */
[----:B------:R-:W2:Y:S04]  /*1140*/  LDG.E R9, desc[UR4][R6.64+0x4] ;  /* 0x0000040406097981 */ /* 0x000ea8000c1e1900 */
[----:B------:R-:W3:Y:S04]  /*1150*/  LDG.E R5, desc[UR4][R6.64] ;  /* 0x0000000406057981 */ /* 0x000ee8000c1e1900 */
[----:B------:R-:W4:Y:S01]  /*1160*/  LDG.E R0, desc[UR4][R6.64+0x8] ;  /* 0x0000080406007981 */ /* 0x000f22000c1e1900 */
[----:B------:R-:W-:Y:S01]  /*1170*/  BSSY.RECONVERGENT B2, `(.L_x_31) ;  /* 0x0000013000027945 */ /* 0x000fe20003800200 */
        /* <DEDUP_REMOVED lines=14> */
.L_x_32:
[----:B------:R-:W-:Y:S01]  /*1260*/  FMUL.FTZ R21, R8, R5 ;  /* 0x0000000508157220 */ /* 0x000fe20000410000 */
[----:B------:R-:W-:-:S03]  /*1270*/  FMUL.FTZ R5, R5, 0.5 ;  /* 0x3f00000005057820 */ /* 0x000fc60000410000 */
[----:B------:R-:W-:-:S04]  /*1280*/  FFMA R0, -R21, R21, R8 ;  /* 0x0000001515007223 */ /* 0x000fc80000000108 */
[----:B------:R-:W-:-:S07]  /*1290*/  FFMA R21, R0, R5, R21 ;  /* 0x0000000500157223 */ /* 0x000fce0000000015 */
.L_x_33:
[----:B------:R-:W-:Y:S05]  /*12a0*/  BSYNC.RECONVERGENT B2 ;  /* 0x0000000000027941 */ /* 0x000fea0003800200 */
.L_x_31:
[----:B------:R-:W2:Y:S01]  /*12b0*/  LDG.E R5, desc[UR4][R2.64+0x4] ;  /* 0x0000040402057981 */ /* 0x000ea2000c1e1900 */
[----:B------:R-:W2:Y:S02]  /*12c0*/  LDC.64 R6, c[0x0][0x380] ;  /* 0x0000e000ff067b82 */ /* 0x000ea40000000a00 */
        /* <DEDUP_REMOVED lines=21> */
.L_x_35:
[----:B------:R-:W-:Y:S01]  /*1420*/  FMUL.FTZ R21, R8, R5 ;  /* 0x0000000508157220 */ /* 0x000fe20000410000 */
[----:B------:R-:W-:-:S03]  /*1430*/  FMUL.FTZ R5, R5, 0.5 ;  /* 0x3f00000005057820 */ /* 0x000fc60000410000 */
[----:B------:R-:W-:-:S04]  /*1440*/  FFMA R0, -R21, R21, R8 ;  /* 0x0000001515007223 */ /* 0x000fc80000000108 */
[----:B------:R-:W-:-:S07]  /*1450*/  FFMA R21, R0, R5, R21 ;  /* 0x0000000500157223 */ /* 0x000fce0000000015 */
.L_x_36:
[----:B------:R-:W-:Y:S05]  /*1460*/  BSYNC.RECONVERGENT B2 ;  /* 0x0000000000027941 */ /* 0x000fea0003800200 */
.L_x_34:
        /* <DEDUP_REMOVED lines=23> */
.L_x_38:
[----:B------:R-:W-:Y:S01]  /*15e0*/  FMUL.FTZ R21, R8, R5 ;  /* 0x0000000508157220 */ /* 0x000fe20000410000 */
[----:B------:R-:W-:-:S03]  /*15f0*/  FMUL.FTZ R5, R5, 0.5 ;  /* 0x3f00000005057820 */ /* 0x000fc60000410000 */
[----:B------:R-:W-:-:S04]  /*1600*/  FFMA R0, -R21, R21, R8 ;  /* 0x0000001515007223 */ /* 0x000fc80000000108 */
[----:B------:R-:W-:-:S07]  /*1610*/  FFMA R21, R0, R5, R21 ;  /* 0x0000000500157223 */ /* 0x000fce0000000015 */
.L_x_39:
[----:B------:R-:W-:Y:S05]  /*1620*/  BSYNC.RECONVERGENT B2 ;  /* 0x0000000000027941 */ /* 0x000fea0003800200 */
.L_x_37:
[----:B------:R-:W2:Y:S01]  /*1630*/  LDG.E R3, desc[UR4][R2.64+0xc] ;  /* 0x00000c0402037981 */ /* 0x000ea2000c1e1900 */
[----:B------:R-:W2:Y:S02]  /*1640*/  LDC.64 R6, c[0x0][0x380] ;  /* 0x0000e000ff067b82 */ /* 0x000ea40000000a00 */
[----:B--2---:R-:W-:-:S05]  /*1650*/  IMAD.WIDE R6, R3, 0xc, R6 ;  /* 0x0000000c03067825 */ /* 0x004fca00078e0206 */
[----:B------:R-:W2:Y:S04]  /*1660*/  LDG.E R9, desc[UR4][R6.64+0x4] ;  /* 0x0000040406097981 */ /* 0x000ea8000c1e1900 */
[----:B------:R-:W3:Y:S04]  /*1670*/  LDG.E R5, desc[UR4][R6.64] ;  /* 0x0000000406057981 */ /* 0x000ee8000c1e1900 */
[----:B------:R0:W4:Y:S01]  /*1680*/  LDG.E R0, desc[UR4][R6.64+0x8] ;  /* 0x0000080406007981 */ /* 0x000122000c1e1900 */
[----:B------:R-:W-:Y:S01]  /*1690*/  BSSY.RECONVERGENT B2, `(.L_x_40) ;  /* 0x0000015000027945 */ /* 0x000fe20003800200 */
[----:B------:R-:W-:Y:S01]  /*16a0*/  FADD R13, R13, R21 ;  /* 0x000000150d0d7221 */ /* 0x000fe20000000000 */
[----:B0-----:R-:W-:Y:S01]  /*16b0*/  FFMA R6, R21, R21, R11 ;  /* 0x0000001515067223 */ /* 0x001fe2000000000b */
        /* <DEDUP_REMOVED lines=14> */
.L_x_41:
[----:B------:R-:W-:Y:S01]  /*17a0*/  FMUL.FTZ R21, R8, R3 ;  /* 0x0000000308157220 */ /* 0x000fe20000410000 */
[----:B------:R-:W-:-:S03]  /*17b0*/  FMUL.FTZ R2, R3, 0.5 ;  /* 0x3f00000003027820 */ /* 0x000fc60000410000 */
[----:B------:R-:W-:-:S04]  /*17c0*/  FFMA R0, -R21, R21, R8 ;  /* 0x0000001515007223 */ /* 0x000fc80000000108 */
[----:B------:R-:W-:-:S07]  /*17d0*/  FFMA R21, R0, R2, R21 ;  /* 0x0000000200157223 */ /* 0x000fce0000000015 */
.L_x_42:
[----:B------:R-:W-:Y:S05]  /*17e0*/  BSYNC.RECONVERGENT B2 ;  /* 0x0000000000027941 */ /* 0x000fea0003800200 */
.L_x_40:
[----:B------:R-:W-:Y:S01]  /*17f0*/  FADD R13, R13, R21 ;  /* 0x000000150d0d7221 */ /* 0x000fe20000000000 */
[----:B------:R-:W-:Y:S01]  /*1800*/  FFMA R11, R21, R21, R6 ;  /* 0x00000015150b7223 */ /* 0x000fe20000000006 */
[----:B------:R-:W-:-:S07]  /*1810*/  IADD3 R15, PT, PT, R15, 0x4, RZ ;  /* 0x000000040f0f7810 */ /* 0x000fce0007ffe0ff */
.L_x_30:
[----:B------:R-:W-:Y:S05]  /*1820*/  BSYNC.RECONVERGENT B1 ;  /* 0x0000000000017941 */ /* 0x000fea0003800200 */
.L_x_29:
[----:B------:R-:W-:-:S13]  /*1830*/  ISETP.NE.AND P0, PT, R4, RZ, PT ;  /* 0x000000ff0400720c */ /* 0x000fda0003f05270 */
[----:B------:R-:W-:Y:S05]  /*1840*/  @!P0 BRA `(.L_x_1) ;  /* 0x0000000400808947 */ /* 0x000fea0003800000 */
[----:B------:R-:W-:Y:S01]  /*1850*/  ISETP.NE.AND P0, PT, R4, 0x1, PT ;  /* 0x000000010400780c */ /* 0x000fe20003f05270 */
[----:B------:R-:W-:-:S12]  /*1860*/  BSSY.RECONVERGENT B1, `(.L_x_43) ;  /* 0x000003d000017945 */ /* 0x000fd80003800200 */
        /* <DEDUP_REMOVED lines=24> */
.L_x_46:
[----:B------:R-:W-:Y:S01]  /*19f0*/  FMUL.FTZ R21, R6, R7 ;  /* 0x0000000706157220 */ /* 0x000fe20000410000 */
[----:B------:R-:W-:-:S03]  /*1a00*/  FMUL.FTZ R4, R7, 0.5 ;  /* 0x3f00000007047820 */ /* 0x000fc60000410000 */
[----:B------:R-:W-:-:S04]  /*1a10*/  FFMA R0, -R21, R21, R6 ;  /* 0x0000001515007223 */ /* 0x000fc80000000106 */
[----:B------:R-:W-:-:S07]  /*1a20*/  FFMA R21, R0, R4, R21 ;  /* 0x0000000400157223 */ /* 0x000fce0000000015 */
.L_x_47:
[----:B------:R-:W-:Y:S05]  /*1a30*/  BSYNC.RECONVERGENT B2 ;  /* 0x0000000000027941 */ /* 0x000fea0003800200 */
.L_x_45:
[----:B------:R-:W2:Y:S01]  /*1a40*/  LDG.E R3, desc[UR4][R2.64+0x4] ;  /* 0x0000040402037981 */ /* 0x000ea2000c1e1900 */
[----:B------:R-:W2:Y:S02]  /*1a50*/  LDC.64 R4, c[0x0][0x380] ;  /* 0x0000e000ff047b82 */ /* 0x000ea40000000a00 */
[----:B--2---:R-:W-:-:S05]  /*1a60*/  IMAD.WIDE R4, R3, 0xc, R4 ;  /* 0x0000000c03047825 */ /* 0x004fca00078e0204 */
[----:B------:R-:W2:Y:S04]  /*1a70*/  LDG.E R9, desc[UR4][R4.64+0x4] ;  /* 0x0000040404097981 */ /* 0x000ea8000c1e1900 */
[----:B------:R-:W3:Y:S04]  /*1a80*/  LDG.E R7, desc[UR4][R4.64] ;  /* 0x0000000404077981 */ /* 0x000ee8000c1e1900 */
[----:B------:R0:W4:Y:S01]  /*1a90*/  LDG.E R0, desc[UR4][R4.64+0x8] ;  /* 0x0000080404007981 */ /* 0x000122000c1e1900 */
[----:B------:R-:W-:Y:S01]  /*1aa0*/  BSSY.RECONVERGENT B2, `(.L_x_48) ;  /* 0x0000015000027945 */ /* 0x000fe20003800200 */
[----:B0-----:R-:W-:Y:S01]  /*1ab0*/  FFMA R4, R21, R21, R11 ;  /* 0x0000001515047223 */ /* 0x001fe2000000000b */
[----:B--2---:R-:W-:Y:S01]  /*1ac0*/  FADD R9, -R16, R9 ;  /* 0x0000000910097221 */ /* 0x004fe20000000100 */
[----:B---3--:R-:W-:-:S03]  /*1ad0*/  FADD R7, -R14, R7 ;  /* 0x000000070e077221 */ /* 0x008fc60000000100 */
[----:B------:R-:W-:Y:S01]  /*1ae0*/  FMUL R6, R9, R9 ;  /* 0x0000000909067220 */ /* 0x000fe20000400000 */
[----:B----4-:R-:W-:-:S03]  /*1af0*/  FADD R0, -R17, R0 ;  /* 0x0000000011007221 */ /* 0x010fc60000000100 */
[----:B------:R-:W-:Y:S01]  /*1b00*/  FFMA R7, R7, R7, R6 ;  /* 0x0000000707077223 */ /* 0x000fe20000000006 */
[----:B------:R-:W-:-:S03]  /*1b10*/  FADD R6, R13, R21 ;  /* 0x000000150d067221 */ /* 0x000fc60000000000 */
        /* <DEDUP_REMOVED lines=9> */
.L_x_49:
[----:B------:R-:W-:Y:S01]  /*1bb0*/  FMUL.FTZ R21, R8, R3 ;  /* 0x0000000308157220 */ /* 0x000fe20000410000 */
[----:B------:R-:W-:-:S03]  /*1bc0*/  FMUL.FTZ R2, R3, 0.5 ;  /* 0x3f00000003027820 */ /* 0x000fc60000410000 */
[----:B------:R-:W-:-:S04]  /*1bd0*/  FFMA R0, -R21, R21, R8 ;  /* 0x0000001515007223 */ /* 0x000fc80000000108 */
[----:B------:R-:W-:-:S07]  /*1be0*/  FFMA R21, R0, R2, R21 ;  /* 0x0000000200157223 */ /* 0x000fce0000000015 */
.L_x_50:
[----:B------:R-:W-:Y:S05]  /*1bf0*/  BSYNC.RECONVERGENT B2 ;  /* 0x0000000000027941 */ /* 0x000fea0003800200 */
.L_x_48:
[----:B------:R-:W-:Y:S01]  /*1c00*/  FADD R13, R6, R21 ;  /* 0x00000015060d7221 */ /* 0x000fe20000000000 */
[----:B------:R-:W-:Y:S01]  /*1c10*/  FFMA R11, R21, R21, R4 ;  /* 0x00000015150b7223 */ /* 0x000fe20000000004 */
[----:B------:R-:W-:-:S07]  /*1c20*/  IADD3 R15, PT, PT, R15, 0x2, RZ ;  /* 0x000000020f0f7810 */ /* 0x000fce0007ffe0ff */
.L_x_44:
[----:B------:R-:W-:Y:S05]  /*1c30*/  BSYNC.RECONVERGENT B1 ;  /* 0x0000000000017941 */ /* 0x000fea0003800200 */
.L_x_43:
[----:B------:R-:W-:-:S04]  /*1c40*/  LOP3.LUT R0, R12, 0x1, RZ, 0xc0, !PT ;  /* 0x000000010c007812 */ /* 0x000fc800078ec0ff */
[----:B------:R-:W-:-:S13]  /*1c50*/  ISETP.NE.U32.AND P0, PT, R0, 0x1, PT ;  /* 0x000000010000780c */ /* 0x000fda0003f05070 */
[----:B------:R-:W-:Y:S05]  /*1c60*/  @P0 BRA `(.L_x_1) ;  /* 0x0000000000780947 */ /* 0x000fea0003800000 */
[----:B------:R-:W0:Y:S08]  /*1c70*/  LDC.64 R2, c[0x0][0x388] ;  /* 0x0000e200ff027b82 */ /* 0x000e300000000a00 */
[----:B------:R-:W1:Y:S01]  /*1c80*/  LDC.64 R4, c[0x0][0x380] ;  /* 0x0000e000ff047b82 */ /* 0x000e620000000a00 */
[----:B0-----:R-:W-:-:S06]  /*1c90*/  IMAD.WIDE R2, R15, 0x4, R2 ;  /* 0x000000040f027825 */ /* 0x001fcc00078e0202 */
        /* <DEDUP_REMOVED lines=20> */
.L_x_52:
[----:B------:R-:W-:Y:S01]  /*1de0*/  FMUL.FTZ R21, R6, R3 ;  /* 0x0000000306157220 */ /* 0x000fe20000410000 */
[----:B------:R-:W-:-:S03]  /*1df0*/  FMUL.FTZ R2, R3, 0.5 ;  /* 0x3f00000003027820 */ /* 0x000fc60000410000 */
[----:B------:R-:W-:-:S04]  /*1e00*/  FFMA R0, -R21, R21, R6 ;  /* 0x0000001515007223 */ /* 0x000fc80000000106 */
[----:B------:R-:W-:-:S07]  /*1e10*/  FFMA R21, R0, R2, R21 ;  /* 0x0000000200157223 */ /* 0x000fce0000000015 */
.L_x_53:
[----:B------:R-:W-:Y:S05]  /*1e20*/  BSYNC.RECONVERGENT B1 ;  /* 0x0000000000017941 */ /* 0x000fea0003800200 */
.L_x_51:
[----:B------:R-:W-:Y:S01]  /*1e30*/  FADD R13, R13, R21 ;  /* 0x000000150d0d7221 */ /* 0x000fe20000000000 */
[----:B------:R-:W-:-:S07]  /*1e40*/  FFMA R11, R21, R21, R11 ;  /* 0x00000015150b7223 */ /* 0x000fce000000000b */
.L_x_1:
[----:B------:R-:W-:Y:S05]  /*1e50*/  BSYNC.RECONVERGENT B0 ;  /* 0x0000000000007941 */ /* 0x000fea0003800200 */
.L_x_0:
[----:B------:R-:W-:Y:S01]  /*1e60*/  I2FP.F32.U32 R3, R12 ;  /* 0x0000000c00037245 */ /* 0x000fe20000201000 */
[----:B------:R-:W-:Y:S03]  /*1e70*/  BSSY.RECONVERGENT B0, `(.L_x_54) ;  /* 0x000000d000007945 */ /* 0x000fe60003800200 */
[----:B------:R-:W0:Y:S08]  /*1e80*/  MUFU.RCP R0, R3 ;  /* 0x0000000300007308 */ /* 0x000e300000001000 */
[----:B------:R-:W1:Y:S01]  /*1e90*/  FCHK P0, R13, R3 ;  /* 0x000000030d007302 */ /* 0x000e620000000000 */
[----:B0-----:R-:W-:-:S04]  /*1ea0*/  FFMA R5, -R3, R0, 1 ;  /* 0x3f80000003057423 */ /* 0x001fc80000000100 */
[----:B------:R-:W-:-:S04]  /*1eb0*/  FFMA R0, R0, R5, R0 ;  /* 0x0000000500007223 */ /* 0x000fc80000000000 */
[----:B------:R-:W-:-:S04]  /*1ec0*/  FFMA R2, R0, R13, RZ ;  /* 0x0000000d00027223 */ /* 0x000fc800000000ff */
[----:B------:R-:W-:-:S04]  /*1ed0*/  FFMA R5, -R3, R2, R13 ;  /* 0x0000000203057223 */ /* 0x000fc8000000010d */
[----:B------:R-:W-:Y:S01]  /*1ee0*/  FFMA R2, R0, R5, R2 ;  /* 0x0000000500027223 */ /* 0x000fe20000000002 */
[----:B-1----:R-:W-:Y:S06]  /*1ef0*/  @!P0 BRA `(.L_x_55) ;  /* 0x0000000000108947 */ /* 0x002fec0003800000 */
[----:B------:R-:W-:Y:S02]  /*1f00*/  MOV R0, R13 ;  /* 0x0000000d00007202 */ /* 0x000fe40000000f00 */
[----:B------:R-:W-:-:S07]  /*1f10*/  MOV R4, 0x1f30 ;  /* 0x00001f3000047802 */ /* 0x000fce0000000f00 */
[----:B-----5:R-:W-:Y:S05]  /*1f20*/  CALL.REL.NOINC `($__internal_1_$__cuda_sm3x_div_rn_noftz_f32_slowpath) ;  /* 0x0000000000dc7944 */ /* 0x020fea0003c00000 */
[----:B------:R-:W-:-:S07]  /*1f30*/  MOV R2, R0 ;  /* 0x0000000000027202 */ /* 0x000fce0000000f00 */
.L_x_55:
[----:B------:R-:W-:Y:S05]  /*1f40*/  BSYNC.RECONVERGENT B0 ;  /* 0x0000000000007941 */ /* 0x000fea0003800200 */
.L_x_54:
[----:B------:R-:W0:Y:S01]  /*1f50*/  MUFU.RCP R0, R3 ;  /* 0x0000000300007308 */ /* 0x000e220000001000 */
[----:B------:R-:W-:Y:S07]  /*1f60*/  BSSY.RECONVERGENT B0, `(.L_x_56) ;  /* 0x000000c000007945 */ /* 0x000fee0003800200 */
        /* <DEDUP_REMOVED lines=11> */
.L_x_57:
[----:B------:R-:W-:Y:S05]  /*2020*/  BSYNC.RECONVERGENT B0 ;  /* 0x0000000000007941 */ /* 0x000fea0003800200 */
.L_x_56:
[----:B------:R-:W-:Y:S01]  /*2030*/  FFMA R0, -R2, R2, R5 ;  /* 0x0000000202007223 */ /* 0x000fe20000000105 */
[----:B------:R-:W-:Y:S03]  /*2040*/  BSSY.RECONVERGENT B0, `(.L_x_58) ;  /* 0x000000c000007945 */ /* 0x000fe60003800200 */
[----:B------:R0:W1:Y:S01]  /*2050*/  MUFU.RSQ R3, R0 ;  /* 0x0000000000037308 */ /* 0x0000620000001400 */
[----:B------:R-:W-:-:S04]  /*2060*/  IADD3 R2, PT, PT, R0, -0xd000000, RZ ;  /* 0xf300000000027810 */ /* 0x000fc80007ffe0ff */
[----:B------:R-:W-:-:S13]  /*2070*/  ISETP.GT.U32.AND P0, PT, R2, 0x727fffff, PT ;  /* 0x727fffff0200780c */ /* 0x000fda0003f04070 */
[----:B01----:R-:W-:Y:S05]  /*2080*/  @!P0 BRA `(.L_x_59) ;  /* 0x00000000000c8947 */ /* 0x003fea0003800000 */
[----:B------:R-:W-:-:S07]  /*2090*/  MOV R8, 0x20b0 ;  /* 0x000020b000087802 */ /* 0x000fce0000000f00 */
[----:B-----5:R-:W-:Y:S05]  /*20a0*/  CALL.REL.NOINC `($__internal_0_$__cuda_sm20_sqrt_rn_f32_slowpath) ;  /* 0x0000000000287944 */ /* 0x020fea0003c00000 */
[----:B------:R-:W-:Y:S05]  /*20b0*/  BRA `(.L_x_60) ;  /* 0x0000000000107947 */ /* 0x000fea0003800000 */
.L_x_59:
[----:B------:R-:W-:Y:S01]  /*20c0*/  FMUL.FTZ R21, R0, R3 ;  /* 0x0000000300157220 */ /* 0x000fe20000410000 */
[----:B------:R-:W-:-:S03]  /*20d0*/  FMUL.FTZ R2, R3, 0.5 ;  /* 0x3f00000003027820 */ /* 0x000fc60000410000 */
[----:B------:R-:W-:-:S04]  /*20e0*/  FFMA R0, -R21, R21, R0 ;  /* 0x0000001515007223 */ /* 0x000fc80000000100 */
[----:B------:R-:W-:-:S07]  /*20f0*/  FFMA R21, R0, R2, R21 ;  /* 0x0000000200157223 */ /* 0x000fce0000000015 */
.L_x_60:
[----:B------:R-:W-:Y:S05]  /*2100*/  BSYNC.RECONVERGENT B0 ;  /* 0x0000000000007941 */ /* 0x000fea0003800200 */
.L_x_58:
[----:B------:R-:W0:Y:S02]  /*2110*/  LDC.64 R2, c[0x0][0x398] ;  /* 0x0000e600ff027b82 */ /* 0x000e240000000a00 */
[----:B0-----:R-:W-:-:S05]  /*2120*/  IMAD.WIDE R2, R10, 0x4, R2 ;  /* 0x000000040a027825 */ /* 0x001fca00078e0202 */
[----:B------:R-:W-:Y:S01]  /*2130*/  STG.E desc[UR4][R2.64], R21 ;  /* 0x0000001502007986 */ /* 0x000fe2000c101904 */
[----:B------:R-:W-:Y:S05]  /*2140*/  EXIT ;  /* 0x000000000000794d */ /* 0x000fea0003800000 */
        .weak           $__internal_0_$__cuda_sm20_sqrt_rn_f32_slowpath
        .type           $__internal_0_$__cuda_sm20_sqrt_rn_f32_slowpath,@function
        .size           $__internal_0_$__cuda_sm20_sqrt_rn_f32_slowpath,($__internal_1_$__cuda_sm3x_div_rn_noftz_f32_slowpath - $__internal_0_$__cuda_sm20_sqrt_rn_f32_slowpath)
$__internal_0_$__cuda_sm20_sqrt_rn_f32_slowpath:
[----:B------:R-:W-:-:S13]  /*2150*/  LOP3.LUT P1, RZ, R0, 0x7fffffff, RZ, 0xc0, !PT ;  /* 0x7fffffff00ff7812 */ /* 0x000fda000782c0ff */
[----:B------:R-:W-:Y:S01]  /*2160*/  @!P1 MOV R21, R0 ;  /* 0x0000000000159202 */ /* 0x000fe20000000f00 */
[----:B------:R-:W-:Y:S06]  /*2170*/  @!P1 BRA `(.L_x_61) ;  /* 0x0000000000409947 */ /* 0x000fec0003800000 */
[----:B------:R-:W-:-:S13]  /*2180*/  FSETP.GEU.FTZ.AND P1, PT, R0, RZ, PT ;  /* 0x000000ff0000720b */ /* 0x000fda0003f3e000 */
[----:B------:R-:W-:Y:S01]  /*2190*/  @!P1 MOV R21, 0x7fffffff ;  /* 0x7fffffff00159802 */ /* 0x000fe20000000f00 */
[----:B------:R-:W-:Y:S06]  /*21a0*/  @!P1 BRA `(.L_x_61) ;  /* 0x0000000000349947 */ /* 0x000fec0003800000 */
[----:B------:R-:W-:-:S13]  /*21b0*/  FSETP.GTU.FTZ.AND P1, PT, |R0|, +INF , PT ;  /* 0x7f8000000000780b */ /* 0x000fda0003f3c200 */
[----:B------:R-:W-:Y:S01]  /*21c0*/  @P1 FADD.FTZ R21, R0, 1 ;  /* 0x3f80000000151421 */ /* 0x000fe20000010000 */
[----:B------:R-:W-:Y:S06]  /*21d0*/  @P1 BRA `(.L_x_61) ;  /* 0x0000000000281947 */ /* 0x000fec0003800000 */
[----:B------:R-:W-:-:S13]  /*21e0*/  FSETP.NEU.FTZ.AND P1, PT, |R0|, +INF , PT ;  /* 0x7f8000000000780b */ /* 0x000fda0003f3d200 */
[----:B------:R-:W-:-:S04]  /*21f0*/  @P1 FFMA R22, R0, 1.84467440737095516160e+19, RZ ;  /* 0x5f80000000161823 */ /* 0x000fc800000000ff */
[----:B------:R-:W0:Y:S02]  /*2200*/  @P1 MUFU.RSQ R23, R22 ;  /* 0x0000001600171308 */ /* 0x000e240000001400 */
[----:B0-----:R-:W-:Y:S01]  /*2210*/  @P1 FMUL.FTZ R9, R22, R23 ;  /* 0x0000001716091220 */ /* 0x001fe20000410000 */
[----:B------:R-:W-:-:S03]  /*2220*/  @P1 FMUL.FTZ R20, R23, 0.5 ;  /* 0x3f00000017141820 */ /* 0x000fc60000410000 */
[----:B------:R-:W-:-:S04]  /*2230*/  @P1 FADD.FTZ R21, -R9, -RZ ;  /* 0x800000ff09151221 */ /* 0x000fc80000010100 */
[----:B------:R-:W-:Y:S01]  /*2240*/  @P1 FFMA R24, R9, R21, R22 ;  /* 0x0000001509181223 */ /* 0x000fe20000000016 */
[----:B------:R-:W-:-:S03]  /*2250*/  @!P1 MOV R21, R0 ;  /* 0x0000000000159202 */ /* 0x000fc60000000f00 */
[----:B------:R-:W-:-:S04]  /*2260*/  @P1 FFMA R20, R24, R20, R9 ;  /* 0x0000001418141223 */ /* 0x000fc80000000009 */
[----:B------:R-:W-:-:S07]  /*2270*/  @P1 FMUL.FTZ R21, R20, 2.3283064365386962891e-10 ;  /* 0x2f80000014151820 */ /* 0x000fce0000410000 */
.L_x_61:
[----:B------:R-:W-:-:S04]  /*2280*/  HFMA2 R9, -RZ, RZ, 0, 0 ;  /* 0x00000000ff097431 */ /* 0x000fc800000001ff */
[----:B------:R-:W-:Y:S05]  /*2290*/  RET.REL.NODEC R8 `(_Z25ComputeLocalFeatureKernelPK6float3PKiS3_Pfi) ;  /* 0xffffffdc08587950 */ /* 0x000fea0003c3ffff */
        .weak           $__internal_1_$__cuda_sm3x_div_rn_noftz_f32_slowpath
        .type           $__internal_1_$__cuda_sm3x_div_rn_noftz_f32_slowpath,@function
        .size           $__internal_1_$__cuda_sm3x_div_rn_noftz_f32_slowpath,(.L_x_115 - $__internal_1_$__cuda_sm3x_div_rn_noftz_f32_slowpath)
$__internal_1_$__cuda_sm3x_div_rn_noftz_f32_slowpath:
[----:B------:R-:W-:Y:S01]  /*22a0*/  SHF.R.U32.HI R6, RZ, 0x17, R3 ;  /* 0x00000017ff067819 */ /* 0x000fe20000011603 */
[----:B------:R-:W-:Y:S01]  /*22b0*/  BSSY.RECONVERGENT B1, `(.L_x_62) ;  /* 0x0000063000017945 */ /* 0x000fe20003800200 */
[----:B------:R-:W-:Y:S02]  /*22c0*/  SHF.R.U32.HI R5, RZ, 0x17, R0 ;  /* 0x00000017ff057819 */ /* 0x000fe40000011600 */
[----:B------:R-:W-:Y:S02]  /*22d0*/  LOP3.LUT R14, R6, 0xff, RZ, 0xc0, !PT ;  /* 0x000000ff060e7812 */ /* 0x000fe400078ec0ff */
[----:B------:R-:W-:Y:S02]  /*22e0*/  LOP3.LUT R12, R5, 0xff, RZ, 0xc0, !PT ;  /* 0x000000ff050c7812 */ /* 0x000fe400078ec0ff */
[----:B------:R-:W-:Y:S02]  /*22f0*/  IADD3 R8, PT, PT, R14, -0x1, RZ ;  /* 0xffffffff0e087810 */ /* 0x000fe40007ffe0ff */
[----:B------:R-:W-:-:S02]  /*2300*/  IADD3 R7, PT, PT, R12, -0x1, RZ ;  /* 0xffffffff0c077810 */ /* 0x000fc40007ffe0ff */
[----:B------:R-:W-:Y:S02]  /*2310*/  ISETP.GT.U32.AND P0, PT, R8, 0xfd, PT ;  /* 0x000000fd0800780c */ /* 0x000fe40003f04070 */
[----:B------:R-:W-:Y:S02]  /*2320*/  MOV R5, R3 ;  /* 0x0000000300057202 */ /* 0x000fe40000000f00 */
[----:B------:R-:W-:-:S13]  /*2330*/  ISETP.GT.U32.OR P0, PT, R7, 0xfd, P0 ;  /* 0x000000fd0700780c */ /* 0x000fda0000704470 */
[----:B------:R-:W-:Y:S01]  /*2340*/  @!P0 MOV R6, RZ ;  /* 0x000000ff00068202 */ /* 0x000fe20000000f00 */
[----:B------:R-:W-:Y:S06]  /*2350*/  @!P0 BRA `(.L_x_63) ;  /* 0x00000000005c8947 */ /* 0x000fec0003800000 */
[----:B------:R-:W-:Y:S02]  /*2360*/  FSETP.GTU.FTZ.AND P0, PT, |R0|, +INF , PT ;  /* 0x7f8000000000780b */ /* 0x000fe40003f1c200 */
[----:B------:R-:W-:-:S04]  /*2370*/  FSETP.GTU.FTZ.AND P1, PT, |R3|, +INF , PT ;  /* 0x7f8000000300780b */ /* 0x000fc80003f3c200 */
[----:B------:R-:W-:-:S13]  /*2380*/  PLOP3.LUT P0, PT, P0, P1, PT, 0xf8, 0x8f ;  /* 0x00000000008f781c */ /* 0x000fda0000703f70 */
[----:B------:R-:W-:Y:S05]  /*2390*/  @P0 BRA `(.L_x_64) ;  /* 0x00000004004c0947 */ /* 0x000fea0003800000 */
[----:B------:R-:W-:-:S13]  /*23a0*/  LOP3.LUT P0, RZ, R5, 0x7fffffff, R0, 0xc8, !PT ;  /* 0x7fffffff05ff7812 */ /* 0x000fda000780c800 */
[----:B------:R-:W-:Y:S05]  /*23b0*/  @!P0 BRA `(.L_x_65) ;  /* 0x00000004003c8947 */ /* 0x000fea0003800000 */
[C---:B------:R-:W-:Y:S02]  /*23c0*/  FSETP.NEU.FTZ.AND P2, PT, |R0|.reuse, +INF , PT ;  /* 0x7f8000000000780b */ /* 0x040fe40003f5d200 */
[----:B------:R-:W-:Y:S02]  /*23d0*/  FSETP.NEU.FTZ.AND P1, PT, |R3|, +INF , PT ;  /* 0x7f8000000300780b */ /* 0x000fe40003f3d200 */
[----:B------:R-:W-:-:S11]  /*23e0*/  FSETP.NEU.FTZ.AND P0, PT, |R0|, +INF , PT ;  /* 0x7f8000000000780b */ /* 0x000fd60003f1d200 */
[----:B------:R-:W-:Y:S05]  /*23f0*/  @!P1 BRA !P2, `(.L_x_65) ;  /* 0x00000004002c9947 */ /* 0x000fea0005000000 */
[----:B------:R-:W-:-:S04]  /*2400*/  LOP3.LUT P2, RZ, R0, 0x7fffffff, RZ, 0xc0, !PT ;  /* 0x7fffffff00ff7812 */ /* 0x000fc8000784c0ff */
[----:B------:R-:W-:-:S13]  /*2410*/  PLOP3.LUT P1, PT, P1, P2, PT, 0x2f, 0xf2 ;  /* 0x0000000000f2781c */ /* 0x000fda0000f24577 */
[----:B------:R-:W-:Y:S05]  /*2420*/  @P1 BRA `(.L_x_66) ;  /* 0x0000000400181947 */ /* 0x000fea0003800000 */
[----:B------:R-:W-:-:S04]  /*2430*/  LOP3.LUT P1, RZ, R5, 0x7fffffff, RZ, 0xc0, !PT ;  /* 0x7fffffff05ff7812 */ /* 0x000fc8000782c0ff */
[----:B------:R-:W-:-:S13]  /*2440*/  PLOP3.LUT P0, PT, P0, P1, PT, 0x2f, 0xf2 ;  /* 0x0000000000f2781c */ /* 0x000fda0000702577 */
[----:B------:R-:W-:Y:S05]  /*2450*/  @P0 BRA `(.L_x_67) ;  /* 0x0000000400000947 */ /* 0x000fea0003800000 */
[----:B------:R-:W-:Y:S02]  /*2460*/  ISETP.GE.AND P0, PT, R7, RZ, PT ;  /* 0x000000ff0700720c */ /* 0x000fe40003f06270 */
[----:B------:R-:W-:-:S11]  /*2470*/  ISETP.GE.AND P1, PT, R8, RZ, PT ;  /* 0x000000ff0800720c */ /* 0x000fd60003f26270 */
[----:B------:R-:W-:Y:S01]  /*2480*/  @P0 MOV R6, RZ ;  /* 0x000000ff00060202 */ /* 0x000fe20000000f00 */
[----:B------:R-:W-:Y:S01]  /*2490*/  @!P0 FFMA R0, R0, 1.84467440737095516160e+19, RZ ;  /* 0x5f80000000008823 */ /* 0x000fe200000000ff */
[----:B------:R-:W-:Y:S01]  /*24a0*/  @!P0 MOV R6, 0xffffffc0 ;  /* 0xffffffc000068802 */ /* 0x000fe20000000f00 */
[----:B------:R-:W-:-:S03]  /*24b0*/  @!P1 FFMA R5, R3, 1.84467440737095516160e+19, RZ ;  /* 0x5f80000003059823 */ /* 0x000fc600000000ff */
[----:B------:R-:W-:-:S07]  /*24c0*/  @!P1 IADD3 R6, PT, PT, R6, 0x40, RZ ;  /* 0x0000004006069810 */ /* 0x000fce0007ffe0ff */
.L_x_63:
[----:B------:R-:W-:Y:S01]  /*24d0*/  LEA R8, R14, 0xc0800000, 0x17 ;  /* 0xc08000000e087811 */ /* 0x000fe200078eb8ff */
[----:B------:R-:W-:Y:S03]  /*24e0*/  BSSY.RECONVERGENT B2, `(.L_x_68) ;  /* 0x0000036000027945 */ /* 0x000fe60003800200 */
[----:B------:R-:W-:Y:S02]  /*24f0*/  IADD3 R8, PT, PT, -R8, R5, RZ ;  /* 0x0000000508087210 */ /* 0x000fe40007ffe1ff */
[----:B------:R-:W-:Y:S02]  /*2500*/  IADD3 R5, PT, PT, R12, -0x7f, RZ ;  /* 0xffffff810c057810 */ /* 0x000fe40007ffe0ff */
[----:B------:R-:W0:Y:S01]  /*2510*/  MUFU.RCP R7, R8 ;  /* 0x0000000800077308 */ /* 0x000e220000001000 */
[----:B------:R-:W-:Y:S02]  /*2520*/  FADD.FTZ R9, -R8, -RZ ;  /* 0x800000ff08097221 */ /* 0x000fe40000010100 */
[----:B------:R-:W-:-:S02]  /*2530*/  IMAD R0, R5, -0x800000, R0 ;  /* 0xff80000005007824 */ /* 0x000fc400078e0200 */
[----:B0-----:R-:W-:-:S04]  /*2540*/  FFMA R12, R7, R9, 1 ;  /* 0x3f800000070c7423 */ /* 0x001fc80000000009 */
[----:B------:R-:W-:-:S04]  /*2550*/  FFMA R16, R7, R12, R7 ;  /* 0x0000000c07107223 */ /* 0x000fc80000000007 */
[----:B------:R-:W-:-:S04]  /*2560*/  FFMA R7, R0, R16, RZ ;  /* 0x0000001000077223 */ /* 0x000fc800000000ff */
[----:B------:R-:W-:-:S04]  /*2570*/  FFMA R12, R9, R7, R0 ;  /* 0x00000007090c7223 */ /* 0x000fc80000000000 */
[----:B------:R-:W-:Y:S01]  /*2580*/  FFMA R13, R16, R12, R7 ;  /* 0x0000000c100d7223 */ /* 0x000fe20000000007 */
[----:B------:R-:W-:-:S03]  /*2590*/  IADD3 R7, PT, PT, R5, 0x7f, -R14 ;  /* 0x0000007f05077810 */ /* 0x000fc60007ffe80e */
[----:B------:R-:W-:Y:S01]  /*25a0*/  FFMA R12, R9, R13, R0 ;  /* 0x0000000d090c7223 */ /* 0x000fe20000000000 */
[----:B------:R-:W-:-:S03]  /*25b0*/  IADD3 R7, PT, PT, R7, R6, RZ ;  /* 0x0000000607077210 */ /* 0x000fc60007ffe0ff */
[----:B------:R-:W-:-:S05]  /*25c0*/  FFMA R0, R16, R12, R13 ;  /* 0x0000000c10007223 */ /* 0x000fca000000000d */
[----:B------:R-:W-:-:S04]  /*25d0*/  SHF.R.U32.HI R5, RZ, 0x17, R0 ;  /* 0x00000017ff057819 */ /* 0x000fc80000011600 */
[----:B------:R-:W-:-:S04]  /*25e0*/  LOP3.LUT R5, R5, 0xff, RZ, 0xc0, !PT ;  /* 0x000000ff05057812 */ /* 0x000fc800078ec0ff */
[----:B------:R-:W-:-:S04]  /*25f0*/  IADD3 R9, PT, PT, R5, R7, RZ ;  /* 0x0000000705097210 */ /* 0x000fc80007ffe0ff */
[----:B------:R-:W-:-:S04]  /*2600*/  IADD3 R5, PT, PT, R9, -0x1, RZ ;  /* 0xffffffff09057810 */ /* 0x000fc80007ffe0ff */
[----:B------:R-:W-:-:S13]  /*2610*/  ISETP.GE.U32.AND P0, PT, R5, 0xfe, PT ;  /* 0x000000fe0500780c */ /* 0x000fda0003f06070 */
[----:B------:R-:W-:Y:S05]  /*2620*/  @!P0 BRA `(.L_x_69) ;  /* 0x0000000000808947 */ /* 0x000fea0003800000 */
[----:B------:R-:W-:-:S13]  /*2630*/  ISETP.GT.AND P0, PT, R9, 0xfe, PT ;  /* 0x000000fe0900780c */ /* 0x000fda0003f04270 */
[----:B------:R-:W-:Y:S05]  /*2640*/  @P0 BRA `(.L_x_70) ;  /* 0x00000000006c0947 */ /* 0x000fea0003800000 */
[----:B------:R-:W-:-:S13]  /*2650*/  ISETP.GE.AND P0, PT, R9, 0x1, PT ;  /* 0x000000010900780c */ /* 0x000fda0003f06270 */
[----:B------:R-:W-:Y:S05]  /*2660*/  @P0 BRA `(.L_x_71) ;  /* 0x0000000000740947 */ /* 0x000fea0003800000 */
[----:B------:R-:W-:Y:S02]  /*2670*/  ISETP.GE.AND P0, PT, R9, -0x18, PT ;  /* 0xffffffe80900780c */ /* 0x000fe40003f06270 */
[----:B------:R-:W-:-:S11]  /*2680*/  LOP3.LUT R0, R0, 0x80000000, RZ, 0xc0, !PT ;  /* 0x8000000000007812 */ /* 0x000fd600078ec0ff */
[----:B------:R-:W-:Y:S05]  /*2690*/  @!P0 BRA `(.L_x_71) ;  /* 0x0000000000688947 */ /* 0x000fea0003800000 */
[CCC-:B------:R-:W-:Y:S01]  /*26a0*/  FFMA.RZ R5, R16.reuse, R12.reuse, R13.reuse ;  /* 0x0000000c10057223 */ /* 0x1c0fe2000000c00d */
[C---:B------:R-:W-:Y:S01]  /*26b0*/  IADD3 R8, PT, PT, R9.reuse, 0x20, RZ ;  /* 0x0000002009087810 */ /* 0x040fe20007ffe0ff */
[CCC-:B------:R-:W-:Y:S01]  /*26c0*/  FFMA.RM R6, R16.reuse, R12.reuse, R13.reuse ;  /* 0x0000000c10067223 */ /* 0x1c0fe2000000400d */
[----:B------:R-:W-:Y:S02]  /*26d0*/  ISETP.NE.AND P2, PT, R9, RZ, PT ;  /* 0x000000ff0900720c */ /* 0x000fe40003f45270 */
[----:B------:R-:W-:Y:S01]  /*26e0*/  LOP3.LUT R7, R5, 0x7fffff, RZ, 0xc0, !PT ;  /* 0x007fffff05077812 */ /* 0x000fe200078ec0ff */
[----:B------:R-:W-:Y:S01]  /*26f0*/  FFMA.RP R5, R16, R12, R13 ;  /* 0x0000000c10057223 */ /* 0x000fe2000000800d */
[----:B------:R-:W-:Y:S02]  /*2700*/  ISETP.NE.AND P1, PT, R9, RZ, PT ;  /* 0x000000ff0900720c */ /* 0x000fe40003f25270 */
[----:B------:R-:W-:Y:S02]  /*2710*/  LOP3.LUT R7, R7, 0x800000, RZ, 0xfc, !PT ;  /* 0x0080000007077812 */ /* 0x000fe400078efcff */
[----:B------:R-:W-:-:S02]  /*2720*/  IADD3 R9, PT, PT, -R9, RZ, RZ ;  /* 0x000000ff09097210 */ /* 0x000fc40007ffe1ff */
[----:B------:R-:W-:Y:S02]  /*2730*/  SHF.L.U32 R8, R7, R8, RZ ;  /* 0x0000000807087219 */ /* 0x000fe400000006ff */
[----:B------:R-:W-:Y:S02]  /*2740*/  FSETP.NEU.FTZ.AND P0, PT, R5, R6, PT ;  /* 0x000000060500720b */ /* 0x000fe40003f1d000 */
[----:B------:R-:W-:Y:S02]  /*2750*/  SEL R6, R9, RZ, P2 ;  /* 0x000000ff09067207 */ /* 0x000fe40001000000 */
[----:B------:R-:W-:Y:S02]  /*2760*/  ISETP.NE.AND P1, PT, R8, RZ, P1 ;  /* 0x000000ff0800720c */ /* 0x000fe40000f25270 */
[----:B------:R-:W-:Y:S02]  /*2770*/  SHF.R.U32.HI R6, RZ, R6, R7 ;  /* 0x00000006ff067219 */ /* 0x000fe40000011607 */
[----:B------:R-:W-:-:S02]  /*2780*/  PLOP3.LUT P0, PT, P0, P1, PT, 0xf8, 0x8f ;  /* 0x00000000008f781c */ /* 0x000fc40000703f70 */
[----:B------:R-:W-:Y:S02]  /*2790*/  SHF.R.U32.HI R8, RZ, 0x1, R6 ;  /* 0x00000001ff087819 */ /* 0x000fe40000011606 */
[----:B------:R-:W-:-:S04]  /*27a0*/  SEL R5, RZ, 0x1, !P0 ;  /* 0x00000001ff057807 */ /* 0x000fc80004000000 */
[----:B------:R-:W-:-:S04]  /*27b0*/  LOP3.LUT R5, R5, 0x1, R8, 0xf8, !PT ;  /* 0x0000000105057812 */ /* 0x000fc800078ef808 */
[----:B------:R-:W-:-:S04]  /*27c0*/  LOP3.LUT R5, R5, R6, RZ, 0xc0, !PT ;  /* 0x0000000605057212 */ /* 0x000fc800078ec0ff */
[----:B------:R-:W-:-:S04]  /*27d0*/  IADD3 R5, PT, PT, R8, R5, RZ ;  /* 0x0000000508057210 */ /* 0x000fc80007ffe0ff */
[----:B------:R-:W-:Y:S01]  /*27e0*/  LOP3.LUT R0, R5, R0, RZ, 0xfc, !PT ;  /* 0x0000000005007212 */ /* 0x000fe200078efcff */
[----:B------:R-:W-:Y:S06]  /*27f0*/  BRA `(.L_x_71) ;  /* 0x0000000000107947 */ /* 0x000fec0003800000 */
.L_x_70:
[----:B------:R-:W-:-:S04]  /*2800*/  LOP3.LUT R0, R0, 0x80000000, RZ, 0xc0, !PT ;  /* 0x8000000000007812 */ /* 0x000fc800078ec0ff */
[----:B------:R-:W-:Y:S01]  /*2810*/  LOP3.LUT R0, R0, 0x7f800000, RZ, 0xfc, !PT ;  /* 0x7f80000000007812 */ /* 0x000fe200078efcff */
[----:B------:R-:W-:Y:S06]  /*2820*/  BRA `(.L_x_71) ;  /* 0x0000000000047947 */ /* 0x000fec0003800000 */
.L_x_69:
[----:B------:R-:W-:-:S07]  /*2830*/  LEA R0, R7, R0, 0x17 ;  /* 0x0000000007007211 */ /* 0x000fce00078eb8ff */
.L_x_71:
[----:B------:R-:W-:Y:S05]  /*2840*/  BSYNC.RECONVERGENT B2 ;  /* 0x0000000000027941 */ /* 0x000fea0003800200 */
.L_x_68:
[----:B------:R-:W-:Y:S05]  /*2850*/  BRA `(.L_x_72) ;  /* 0x0000000000207947 */ /* 0x000fea0003800000 */
.L_x_67:
[----:B------:R-:W-:-:S04]  /*2860*/  LOP3.LUT R0, R5, 0x80000000, R0, 0x48, !PT ;  /* 0x8000000005007812 */ /* 0x000fc800078e4800 */
[----:B------:R-:W-:Y:S01]  /*2870*/  LOP3.LUT R0, R0, 0x7f800000, RZ, 0xfc, !PT ;  /* 0x7f80000000007812 */ /* 0x000fe200078efcff */
[----:B------:R-:W-:Y:S06]  /*2880*/  BRA `(.L_x_72) ;  /* 0x0000000000147947 */ /* 0x000fec0003800000 */
.L_x_66:
[----:B------:R-:W-:Y:S01]  /*2890*/  LOP3.LUT R0, R5, 0x80000000, R0, 0x48, !PT ;  /* 0x8000000005007812 */ /* 0x000fe200078e4800 */
[----:B------:R-:W-:Y:S06]  /*28a0*/  BRA `(.L_x_72) ;  /* 0x00000000000c7947 */ /* 0x000fec0003800000 */
.L_x_65:
[----:B------:R-:W0:Y:S01]  /*28b0*/  MUFU.RSQ R0, -QNAN ;  /* 0xffc0000000007908 */ /* 0x000e220000001400 */
[----:B------:R-:W-:Y:S05]  /*28c0*/  BRA `(.L_x_72) ;  /* 0x0000000000047947 */ /* 0x000fea0003800000 */
.L_x_64:
[----:B------:R-:W-:-:S07]  /*28d0*/  FADD.FTZ R0, R0, R3 ;  /* 0x0000000300007221 */ /* 0x000fce0000010000 */
.L_x_72:
[----:B------:R-:W-:Y:S05]  /*28e0*/  BSYNC.RECONVERGENT B1 ;  /* 0x0000000000017941 */ /* 0x000fea0003800200 */
.L_x_62:
[----:B------:R-:W-:-:S04]  /*28f0*/  HFMA2 R5, -RZ, RZ, 0, 0 ;  /* 0x00000000ff057431 */ /* 0x000fc800000001ff */
[----:B0-----:R-:W-:Y:S05]  /*2900*/  RET.REL.NODEC R4 `(_Z25ComputeLocalFeatureKernelPK6float3PKiS3_Pfi) ;  /* 0xffffffd404bc7950 */ /* 0x001fea0003c3ffff */
.L_x_73:
[----:B------:R-:W-:-:S00]  /*2910*/  BRA `(.L_x_73) ;  /* 0xfffffffc00fc7947 */ /* 0x000fc0000383ffff */
[----:B------:R-:W-:-:S00]  /*2920*/  NOP ;  /* 0x0000000000007918 */ /* 0x000fc00000000000 */
        /* <DEDUP_REMOVED lines=13> */
.L_x_115:


//--------------------- .text._Z20ApplySmoothingKernelPK6float3S1_PKfPS_iff --------------------------
	.section	.text._Z20ApplySmoothingKernelPK6float3S1_PKfPS_iff,"ax",@progbits
	.align	128
        .global         _Z20ApplySmoothingKernelPK6float3S1_PKfPS_iff
        .type           _Z20ApplySmoothingKernelPK6float3S1_PKfPS_iff,@function
        .size           _Z20ApplySmoothingKernelPK6float3S1_PKfPS_iff,(.L_x_117 - _Z20ApplySmoothingKernelPK6float3S1_PKfPS_iff)
        .other          _Z20ApplySmoothingKernelPK6float3S1_PKfPS_iff,@"STO_CUDA_ENTRY STV_DEFAULT"
_Z20ApplySmoothingKernelPK6float3S1_PKfPS_iff:
.text._Z20ApplySmoothingKernelPK6float3S1_PKfPS_iff:
        /* <DEDUP_REMOVED lines=8> */
[----:B------:R-:W0:Y:S01]  /*0080*/  LDCU.64 UR4, c[0x0][0x390] ;  /* 0x00007200ff0477ac */ /* 0x000e220008000a00 */
[----:B------:R-:W1:Y:S01]  /*0090*/  LDC.64 R12, c[0x0][0x388] ;  /* 0x0000e200ff0c7b82 */ /* 0x000e620000000a00 */
[----:B------:R-:W-:Y:S01]  /*00a0*/  IMAD.MOV.U32 R14, RZ, RZ, 0x3f800000 ;  /* 0x3f800000ff0e7424 */ /* 0x000fe200078e00ff */
[----:B------:R-:W2:Y:S06]  /*00b0*/  LDCU UR6, c[0x0][0x3a4] ;  /* 0x00007480ff0677ac */ /* 0x000eac0008000800 */
[----:B------:R-:W3:Y:S01]  /*00c0*/  LDC.64 R10, c[0x0][0x380] ;  /* 0x0000e000ff0a7b82 */ /* 0x000ee20000000a00 */
[----:B0-----:R-:W-:-:S04]  /*00d0*/  ISETP.NE.U32.AND P0, PT, RZ, UR4, PT ;  /* 0x00000004ff007c0c */ /* 0x001fc8000bf05070 */
[----:B------:R-:W-:Y:S01]  /*00e0*/  ISETP.NE.AND.EX P0, PT, RZ, UR5, PT, P0 ;  /* 0x00000005ff007c0c */ /* 0x000fe2000bf05300 */
[----:B------:R-:W0:Y:S01]  /*00f0*/  LDCU.64 UR4, c[0x0][0x358] ;  /* 0x00006b00ff0477ac */ /* 0x000e220008000a00 */
[----:B-1----:R-:W-:-:S11]  /*0100*/  IMAD.WIDE R12, R2, 0xc, R12 ;  /* 0x0000000c020c7825 */ /* 0x002fd600078e020c */
[----:B------:R-:W1:Y:S01]  /*0110*/  @P0 LDC.64 R8, c[0x0][0x390] ;  /* 0x0000e400ff080b82 */ /* 0x000e620000000a00 */
[----:B0-----:R-:W4:Y:S04]  /*0120*/  LDG.E R7, desc[UR4][R12.64+0x4] ;  /* 0x000004040c077981 */ /* 0x001f28000c1e1900 */
[----:B------:R-:W4:Y:S04]  /*0130*/  LDG.E R0, desc[UR4][R12.64] ;  /* 0x000000040c007981 */ /* 0x000f28000c1e1900 */
[----:B------:R-:W4:Y:S01]  /*0140*/  LDG.E R3, desc[UR4][R12.64+0x8] ;  /* 0x000008040c037981 */ /* 0x000f22000c1e1900 */
[----:B-1----:R-:W-:-:S05]  /*0150*/  @P0 IMAD.WIDE R8, R2, 0x4, R8 ;  /* 0x0000000402080825 */ /* 0x002fca00078e0208 */
[----:B------:R-:W2:Y:S01]  /*0160*/  @P0 LDG.E R14, desc[UR4][R8.64] ;  /* 0x00000004080e0981 */ /* 0x000ea2000c1e1900 */
[----:B---3--:R-:W-:-:S05]  /*0170*/  IMAD.WIDE R10, R2, 0xc, R10 ;  /* 0x0000000c020a7825 */ /* 0x008fca00078e020a */
[----:B------:R0:W5:Y:S04]  /*0180*/  LDG.E R5, desc[UR4][R10.64] ;  /* 0x000000040a057981 */ /* 0x000168000c1e1900 */
[----:B------:R0:W5:Y:S04]  /*0190*/  LDG.E R4, desc[UR4][R10.64+0x4] ;  /* 0x000004040a047981 */ /* 0x000168000c1e1900 */
[----:B------:R0:W5:Y:S01]  /*01a0*/  LDG.E R6, desc[UR4][R10.64+0x8] ;  /* 0x000008040a067981 */ /* 0x000162000c1e1900 */
[----:B------:R-:W-:Y:S01]  /*01b0*/  BSSY.RECONVERGENT B0, `(.L_x_74) ;  /* 0x0000015000007945 */ /* 0x000fe20003800200 */
[----:B--2---:R-:W-:-:S04]  /*01c0*/  FMUL R14, R14, UR6 ;  /* 0x000000060e0e7c20 */ /* 0x004fc80008400000 */
[-C--:B----4-:R-:W-:Y:S01]  /*01d0*/  FMUL R7, R7, R14.reuse ;  /* 0x0000000e07077220 */ /* 0x090fe20000400000 */
[----:B------:R-:W-:-:S03]  /*01e0*/  FMUL R8, R0, R14 ;  /* 0x0000000e00087220 */ /* 0x000fc60000400000 */
[----:B------:R-:W-:Y:S01]  /*01f0*/  FMUL R15, R7, R7 ;  /* 0x00000007070f7220 */ /* 0x000fe20000400000 */
[----:B------:R-:W-:-:S03]  /*0200*/  FMUL R9, R3, R14 ;  /* 0x0000000e03097220 */ /* 0x000fc60000400000 */
[----:B------:R-:W-:-:S04]  /*0210*/  FFMA R0, R8, R8, R15 ;  /* 0x0000000808007223 */ /* 0x000fc8000000000f */
[----:B------:R-:W-:-:S04]  /*0220*/  FFMA R12, R9, R9, R0 ;  /* 0x00000009090c7223 */ /* 0x000fc80000000000 */
[----:B------:R-:W-:Y:S01]  /*0230*/  VIADD R0, R12, 0xf3000000 ;  /* 0xf30000000c007836 */ /* 0x000fe20000000000 */
[----:B------:R0:W1:Y:S04]  /*0240*/  MUFU.RSQ R13, R12 ;  /* 0x0000000c000d7308 */ /* 0x0000680000001400 */
[----:B------:R-:W-:-:S13]  /*0250*/  ISETP.GT.U32.AND P0, PT, R0, 0x727fffff, PT ;  /* 0x727fffff0000780c */ /* 0x000fda0003f04070 */
[----:B01----:R-:W-:Y:S05]  /*0260*/  @!P0 BRA `(.L_x_75) ;  /* 0x0000000000148947 */ /* 0x003fea0003800000 */
[----:B------:R-:W-:Y:S01]  /*0270*/  BSSY.RECONVERGENT B1, `(.L_x_76) ;  /* 0x0000003000017945 */ /* 0x000fe20003800200 */
[----:B------:R-:W-:-:S07]  /*0280*/  MOV R14, 0x2a0 ;  /* 0x000002a0000e7802 */ /* 0x000fce0000000f00 */
[----:B-----5:R-:W-:Y:S05]  /*0290*/  CALL.REL.NOINC `($__internal_2_$__cuda_sm20_sqrt_rn_f32_slowpath) ;  /* 0x0000000000987944 */ /* 0x020fea0003c00000 */
[----:B------:R-:W-:Y:S05]  /*02a0*/  BSYNC.RECONVERGENT B1 ;  /* 0x0000000000017941 */ /* 0x000fea0003800200 */
.L_x_76:
[----:B------:R-:W-:Y:S05]  /*02b0*/  BRA `(.L_x_77) ;  /* 0x0000000000107947 */ /* 0x000fea0003800000 */
.L_x_75:
[----:B------:R-:W-:Y:S01]  /*02c0*/  FMUL.FTZ R3, R12, R13 ;  /* 0x0000000d0c037220 */ /* 0x000fe20000410000 */
[----:B------:R-:W-:-:S03]  /*02d0*/  FMUL.FTZ R10, R13, 0.5 ;  /* 0x3f0000000d0a7820 */ /* 0x000fc60000410000 */
[----:B------:R-:W-:-:S04]  /*02e0*/  FFMA R0, -R3, R3, R12 ;  /* 0x0000000303007223 */ /* 0x000fc8000000010c */
[----:B------:R-:W-:-:S07]  /*02f0*/  FFMA R3, R0, R10, R3 ;  /* 0x0000000a00037223 */ /* 0x000fce0000000003 */
.L_x_77:
[----:B------:R-:W-:Y:S05]  /*0300*/  BSYNC.RECONVERGENT B0 ;  /* 0x0000000000007941 */ /* 0x000fea0003800200 */
.L_x_74:
[----:B------:R-:W0:Y:S01]  /*0310*/  LDCU UR6, c[0x0][0x3a8] ;  /* 0x00007500ff0677ac */ /* 0x000e220008000800 */
[----:B------:R-:W-:Y:S01]  /*0320*/  BSSY.RECONVERGENT B0, `(.L_x_78) ;  /* 0x0000014000007945 */ /* 0x000fe20003800200 */
[----:B0-----:R-:W-:-:S13]  /*0330*/  FSETP.GT.AND P0, PT, R3, UR6, PT ;  /* 0x0000000603007c0b */ /* 0x001fda000bf04000 */
[----:B------:R-:W-:Y:S05]  /*0340*/  @!P0 BRA `(.L_x_79) ;  /* 0x0000000000448947 */ /* 0x000fea0003800000 */
[----:B------:R-:W0:Y:S01]  /*0350*/  MUFU.RCP R0, R3 ;  /* 0x0000000300007308 */ /* 0x000e220000001000 */
[----:B------:R-:W-:Y:S01]  /*0360*/  MOV R12, UR6 ;  /* 0x00000006000c7c02 */ /* 0x000fe20008000f00 */
[----:B------:R-:W-:Y:S06]  /*0370*/  BSSY.RECONVERGENT B1, `(.L_x_80) ;  /* 0x000000b000017945 */ /* 0x000fec0003800200 */
[----:B------:R-:W1:Y:S01]  /*0380*/  FCHK P0, R12, R3 ;  /* 0x000000030c007302 */ /* 0x000e620000000000 */
[----:B0-----:R-:W-:-:S04]  /*0390*/  FFMA R11, R0, -R3, 1 ;  /* 0x3f800000000b7423 */ /* 0x001fc80000000803 */
[----:B------:R-:W-:-:S04]  /*03a0*/  FFMA R0, R0, R11, R0 ;  /* 0x0000000b00007223 */ /* 0x000fc80000000000 */
[----:B------:R-:W-:-:S04]  /*03b0*/  FFMA R10, R0, UR6, RZ ;  /* 0x00000006000a7c23 */ /* 0x000fc800080000ff */
[----:B------:R-:W-:-:S04]  /*03c0*/  FFMA R11, R10, -R3, UR6 ;  /* 0x000000060a0b7e23 */ /* 0x000fc80008000803 */
[----:B------:R-:W-:Y:S01]  /*03d0*/  FFMA R0, R0, R11, R10 ;  /* 0x0000000b00007223 */ /* 0x000fe2000000000a */
[----:B-1----:R-:W-:Y:S06]  /*03e0*/  @!P0 BRA `(.L_x_81) ;  /* 0x00000000000c8947 */ /* 0x002fec0003800000 */
[----:B------:R-:W-:Y:S01]  /*03f0*/  IMAD.MOV.U32 R0, RZ, RZ, R3 ;  /* 0x000000ffff007224 */ /* 0x000fe200078e0003 */
[----:B------:R-:W-:-:S07]  /*0400*/  MOV R10, 0x420 ;  /* 0x00000420000a7802 */ /* 0x000fce0000000f00 */
[----:B-----5:R-:W-:Y:S05]  /*0410*/  CALL.REL.NOINC `($__internal_3_$__cuda_sm3x_div_rn_noftz_f32_slowpath) ;  /* 0x0000000000947944 */ /* 0x020fea0003c00000 */
.L_x_81:
[----:B------:R-:W-:Y:S05]  /*0420*/  BSYNC.RECONVERGENT B1 ;  /* 0x0000000000017941 */ /* 0x000fea0003800200 */
.L_x_80:
[-C--:B------:R-:W-:Y:S01]  /*0430*/  FMUL R8, R8, R0.reuse ;  /* 0x0000000008087220 */ /* 0x080fe20000400000 */
[-C--:B------:R-:W-:Y:S01]  /*0440*/  FMUL R7, R7, R0.reuse ;  /* 0x0000000007077220 */ /* 0x080fe20000400000 */
[----:B------:R-:W-:-:S07]  /*0450*/  FMUL R9, R9, R0 ;  /* 0x0000000009097220 */ /* 0x000fce0000400000 */
.L_x_79:
[----:B------:R-:W-:Y:S05]  /*0460*/  BSYNC.RECONVERGENT B0 ;  /* 0x0000000000007941 */ /* 0x000fea0003800200 */
.L_x_78:
[----:B------:R-:W0:Y:S01]  /*0470*/  LDC.64 R10, c[0x0][0x398] ;  /* 0x0000e600ff0a7b82 */ /* 0x000e220000000a00 */
[----:B-----5:R-:W-:Y:S01]  /*0480*/  FADD R5, R5, R8 ;  /* 0x0000000805057221 */ /* 0x020fe20000000000 */
[----:B------:R-:W-:Y:S01]  /*0490*/  FADD R7, R4, R7 ;  /* 0x0000000704077221 */ /* 0x000fe20000000000 */
[----:B------:R-:W-:Y:S01]  /*04a0*/  FADD R9, R6, R9 ;  /* 0x0000000906097221 */ /* 0x000fe20000000000 */
[----:B0-----:R-:W-:-:S05]  /*04b0*/  IMAD.WIDE R2, R2, 0xc, R10 ;  /* 0x0000000c02027825 */ /* 0x001fca00078e020a */
[----:B------:R-:W-:Y:S04]  /*04c0*/  STG.E desc[UR4][R2.64], R5 ;  /* 0x0000000502007986 */ /* 0x000fe8000c101904 */
[----:B------:R-:W-:Y:S04]  /*04d0*/  STG.E desc[UR4][R2.64+0x4], R7 ;  /* 0x0000040702007986 */ /* 0x000fe8000c101904 */
[----:B------:R-:W-:Y:S01]  /*04e0*/  STG.E desc[UR4][R2.64+0x8], R9 ;  /* 0x0000080902007986 */ /* 0x000fe2000c101904 */
[----:B------:R-:W-:Y:S05]  /*04f0*/  EXIT ;  /* 0x000000000000794d */ /* 0x000fea0003800000 */
        .weak           $__internal_2_$__cuda_sm20_sqrt_rn_f32_slowpath
        .type           $__internal_2_$__cuda_sm20_sqrt_rn_f32_slowpath,@function
        .size           $__internal_2_$__cuda_sm20_sqrt_rn_f32_slowpath,($__internal_3_$__cuda_sm3x_div_rn_noftz_f32_slowpath - $__internal_2_$__cuda_sm20_sqrt_rn_f32_slowpath)
$__internal_2_$__cuda_sm20_sqrt_rn_f32_slowpath:
[----:B------:R-:W-:-:S13]  /*0500*/  LOP3.LUT P0, RZ, R12, 0x7fffffff, RZ, 0xc0, !PT ;  /* 0x7fffffff0cff7812 */ /* 0x000fda000780c0ff */
[----:B------:R-:W-:Y:S01]  /*0510*/  @!P0 IMAD.MOV.U32 R3, RZ, RZ, R12 ;  /* 0x000000ffff038224 */ /* 0x000fe200078e000c */
[----:B------:R-:W-:Y:S06]  /*0520*/  @!P0 BRA `(.L_x_82) ;  /* 0x0000000000448947 */ /* 0x000fec0003800000 */
[----:B------:R-:W-:Y:S02]  /*0530*/  FSETP.GEU.FTZ.AND P0, PT, R12, RZ, PT ;  /* 0x000000ff0c00720b */ /* 0x000fe40003f1e000 */
[----:B------:R-:W-:-:S11]  /*0540*/  MOV R0, R12 ;  /* 0x0000000c00007202 */ /* 0x000fd60000000f00 */
[----:B------:R-:W-:Y:S01]  /*0550*/  @!P0 IMAD.MOV.U32 R3, RZ, RZ, 0x7fffffff ;  /* 0x7fffffffff038424 */ /* 0x000fe200078e00ff */
        /* <DEDUP_REMOVED lines=8> */
[----:B------:R-:W-:Y:S01]  /*05e0*/  @P0 FMUL.FTZ R13, R3, 0.5 ;  /* 0x3f000000030d0820 */ /* 0x000fe20000410000 */
[----:B------:R-:W-:Y:S02]  /*05f0*/  @!P0 IMAD.MOV.U32 R3, RZ, RZ, R0 ;  /* 0x000000ffff038224 */ /* 0x000fe400078e0000 */
[----:B------:R-:W-:-:S04]  /*0600*/  @P0 FADD.FTZ R12, -R11, -RZ ;  /* 0x800000ff0b0c0221 */ /* 0x000fc80000010100 */
[----:B------:R-:W-:-:S04]  /*0610*/  @P0 FFMA R12, R11, R12, R10 ;  /* 0x0000000c0b0c0223 */ /* 0x000fc8000000000a */
[----:B------:R-:W-:-:S04]  /*0620*/  @P0 FFMA R12, R12, R13, R11 ;  /* 0x0000000d0c0c0223 */ /* 0x000fc8000000000b */
[----:B------:R-:W-:-:S07]  /*0630*/  @P0 FMUL.FTZ R3, R12, 2.3283064365386962891e-10 ;  /* 0x2f8000000c030820 */ /* 0x000fce0000410000 */
.L_x_82:
[----:B------:R-:W-:Y:S01]  /*0640*/  MOV R10, R14 ;  /* 0x0000000e000a7202 */ /* 0x000fe20000000f00 */
[----:B------:R-:W-:-:S04]  /*0650*/  IMAD.MOV.U32 R11, RZ, RZ, 0x0 ;  /* 0x00000000ff0b7424 */ /* 0x000fc800078e00ff */
[----:B------:R-:W-:Y:S05]  /*0660*/  RET.REL.NODEC R10 `(_Z20ApplySmoothingKernelPK6float3S1_PKfPS_iff) ;  /* 0xfffffff80a647950 */ /* 0x000fea0003c3ffff */
        .weak           $__internal_3_$__cuda_sm3x_div_rn_noftz_f32_slowpath
        .type           $__internal_3_$__cuda_sm3x_div_rn_noftz_f32_slowpath,@function
        .size           $__internal_3_$__cuda_sm3x_div_rn_noftz_f32_slowpath,(.L_x_117 - $__internal_3_$__cuda_sm3x_div_rn_noftz_f32_slowpath)
$__internal_3_$__cuda_sm3x_div_rn_noftz_f32_slowpath:
[----:B------:R-:W0:Y:S01]  /*0670*/  LDC R3, c[0x0][0x3a8] ;  /* 0x0000ea00ff037b82 */ /* 0x000e220000000800 */
[----:B------:R-:W-:Y:S01]  /*0680*/  SHF.R.U32.HI R12, RZ, 0x17, R0 ;  /* 0x00000017ff0c7819 */ /* 0x000fe20000011600 */
[----:B------:R-:W1:Y:S01]  /*0690*/  LDCU UR7, c[0x0][0x3a8] ;  /* 0x00007500ff0777ac */ /* 0x000e620008000800 */
[----:B------:R-:W-:Y:S02]  /*06a0*/  BSSY.RECONVERGENT B2, `(.L_x_83) ;  /* 0x0000063000027945 */ /* 0x000fe40003800200 */
[----:B------:R-:W-:-:S05]  /*06b0*/  LOP3.LUT R12, R12, 0xff, RZ, 0xc0, !PT ;  /* 0x000000ff0c0c7812 */ /* 0x000fca00078ec0ff */
[----:B------:R-:W-:-:S05]  /*06c0*/  VIADD R16, R12, 0xffffffff ;  /* 0xffffffff0c107836 */ /* 0x000fca0000000000 */
[----:B------:R-:W-:Y:S01]  /*06d0*/  ISETP.GT.U32.AND P0, PT, R16, 0xfd, PT ;  /* 0x000000fd1000780c */ /* 0x000fe20003f04070 */
[----:B-1----:R-:W-:Y:S01]  /*06e0*/  IMAD.U32 R14, RZ, RZ, UR7 ;  /* 0x00000007ff0e7e24 */ /* 0x002fe2000f8e00ff */
[----:B0-----:R-:W-:-:S04]  /*06f0*/  SHF.R.U32.HI R11, RZ, 0x17, R3 ;  /* 0x00000017ff0b7819 */ /* 0x001fc80000011603 */
[----:B------:R-:W-:-:S04]  /*0700*/  LOP3.LUT R13, R11, 0xff, RZ, 0xc0, !PT ;  /* 0x000000ff0b0d7812 */ /* 0x000fc800078ec0ff */
[----:B------:R-:W-:-:S04]  /*0710*/  IADD3 R15, PT, PT, R13, -0x1, RZ ;  /* 0xffffffff0d0f7810 */ /* 0x000fc80007ffe0ff */
[----:B------:R-:W-:-:S13]  /*0720*/  ISETP.GT.U32.OR P0, PT, R15, 0xfd, P0 ;  /* 0x000000fd0f00780c */ /* 0x000fda0000704470 */
[----:B------:R-:W-:Y:S01]  /*0730*/  @!P0 IMAD.MOV.U32 R11, RZ, RZ, RZ ;  /* 0x000000ffff0b8224 */ /* 0x000fe200078e00ff */
        /* <DEDUP_REMOVED lines=20> */
[----:B------:R-:W-:Y:S02]  /*0880*/  @!P0 IMAD.MOV.U32 R11, RZ, RZ, -0x40 ;  /* 0xffffffc0ff0b8424 */ /* 0x000fe400078e00ff */
[----:B------:R-:W-:Y:S01]  /*0890*/  @!P0 FFMA R14, R3, 1.84467440737095516160e+19, RZ ;  /* 0x5f800000030e8823 */ /* 0x000fe200000000ff */
[----:B------:R-:W-:Y:S01]  /*08a0*/  @!P1 FFMA R0, R0, 1.84467440737095516160e+19, RZ ;  /* 0x5f80000000009823 */ /* 0x000fe200000000ff */
[----:B------:R-:W-:-:S07]  /*08b0*/  @!P1 VIADD R11, R11, 0x40 ;  /* 0x000000400b0b9836 */ /* 0x000fce0000000000 */
.L_x_84:
[----:B------:R-:W-:Y:S01]  /*08c0*/  LEA R3, R12, 0xc0800000, 0x17 ;  /* 0xc08000000c037811 */ /* 0x000fe200078eb8ff */
[----:B------:R-:W-:Y:S01]  /*08d0*/  VIADD R13, R13, 0xffffff81 ;  /* 0xffffff810d0d7836 */ /* 0x000fe20000000000 */
[----:B------:R-:W-:Y:S02]  /*08e0*/  BSSY.RECONVERGENT B3, `(.L_x_89) ;  /* 0x0000035000037945 */ /* 0x000fe40003800200 */
[----:B------:R-:W-:Y:S01]  /*08f0*/  IADD3 R3, PT, PT, -R3, R0, RZ ;  /* 0x0000000003037210 */ /* 0x000fe20007ffe1ff */
[C---:B------:R-:W-:Y:S01]  /*0900*/  IMAD R0, R13.reuse, -0x800000, R14 ;  /* 0xff8000000d007824 */ /* 0x040fe200078e020e */
[----:B------:R-:W-:Y:S02]  /*0910*/  IADD3 R12, PT, PT, R13, 0x7f, -R12 ;  /* 0x0000007f0d0c7810 */ /* 0x000fe40007ffe80c */
[----:B------:R-:W0:Y:S01]  /*0920*/  MUFU.RCP R15, R3 ;  /* 0x00000003000f7308 */ /* 0x000e220000001000 */
[----:B------:R-:W-:Y:S02]  /*0930*/  FADD.FTZ R17, -R3, -RZ ;  /* 0x800000ff03117221 */ /* 0x000fe40000010100 */
[----:B------:R-:W-:-:S02]  /*0940*/  IMAD.IADD R12, R12, 0x1, R11 ;  /* 0x000000010c0c7824 */ /* 0x000fc400078e020b */
[----:B0-----:R-:W-:-:S04]  /*0950*/  FFMA R16, R15, R17, 1 ;  /* 0x3f8000000f107423 */ /* 0x001fc80000000011 */
[----:B------:R-:W-:-:S04]  /*0960*/  FFMA R19, R15, R16, R15 ;  /* 0x000000100f137223 */ /* 0x000fc8000000000f */
[----:B------:R-:W-:-:S04]  /*0970*/  FFMA R14, R0, R19, RZ ;  /* 0x00000013000e7223 */ /* 0x000fc800000000ff */
[----:B------:R-:W-:-:S04]  /*0980*/  FFMA R15, R17, R14, R0 ;  /* 0x0000000e110f7223 */ /* 0x000fc80000000000 */
[----:B------:R-:W-:-:S04]  /*0990*/  FFMA R14, R19, R15, R14 ;  /* 0x0000000f130e7223 */ /* 0x000fc8000000000e */
[----:B------:R-:W-:-:S04]  /*09a0*/  FFMA R17, R17, R14, R0 ;  /* 0x0000000e11117223 */ /* 0x000fc80000000000 */
[----:B------:R-:W-:-:S05]  /*09b0*/  FFMA R0, R19, R17, R14 ;  /* 0x0000001113007223 */ /* 0x000fca000000000e */
[----:B------:R-:W-:-:S04]  /*09c0*/  SHF.R.U32.HI R3, RZ, 0x17, R0 ;  /* 0x00000017ff037819 */ /* 0x000fc80000011600 */
[----:B------:R-:W-:-:S04]  /*09d0*/  LOP3.LUT R3, R3, 0xff, RZ, 0xc0, !PT ;  /* 0x000000ff03037812 */ /* 0x000fc800078ec0ff */
[----:B------:R-:W-:-:S05]  /*09e0*/  IADD3 R13, PT, PT, R3, R12, RZ ;  /* 0x0000000c030d7210 */ /* 0x000fca0007ffe0ff */
[----:B------:R-:W-:-:S05]  /*09f0*/  VIADD R3, R13, 0xffffffff ;  /* 0xffffffff0d037836 */ /* 0x000fca0000000000 */
        /* <DEDUP_REMOVED lines=10> */
[-CC-:B------:R-:W-:Y:S01]  /*0aa0*/  FFMA.RM R12, R19, R17.reuse, R14.reuse ;  /* 0x00000011130c7223 */ /* 0x180fe2000000400e */
[C---:B------:R-:W-:Y:S02]  /*0ab0*/  ISETP.NE.AND P2, PT, R13.reuse, RZ, PT ;  /* 0x000000ff0d00720c */ /* 0x040fe40003f45270 */
[----:B------:R-:W-:Y:S02]  /*0ac0*/  ISETP.NE.AND P1, PT, R13, RZ, PT ;  /* 0x000000ff0d00720c */ /* 0x000fe40003f25270 */
[----:B------:R-:W-:Y:S01]  /*0ad0*/  LOP3.LUT R11, R3, 0x7fffff, RZ, 0xc0, !PT ;  /* 0x007fffff030b7812 */ /* 0x000fe200078ec0ff */
[----:B------:R-:W-:Y:S01]  /*0ae0*/  FFMA.RP R3, R19, R17, R14 ;  /* 0x0000001113037223 */ /* 0x000fe2000000800e */
[----:B------:R-:W-:Y:S01]  /*0af0*/  IADD3 R14, PT, PT, R13, 0x20, RZ ;  /* 0x000000200d0e7810 */ /* 0x000fe20007ffe0ff */
[----:B------:R-:W-:Y:S01]  /*0b00*/  IMAD.MOV R13, RZ, RZ, -R13 ;  /* 0x000000ffff0d7224 */ /* 0x000fe200078e0a0d */
[----:B------:R-:W-:-:S02]  /*0b10*/  LOP3.LUT R11, R11, 0x800000, RZ, 0xfc, !PT ;  /* 0x008000000b0b7812 */ /* 0x000fc400078efcff */
[----:B------:R-:W-:Y:S02]  /*0b20*/  FSETP.NEU.FTZ.AND P0, PT, R3, R12, PT ;  /* 0x0000000c0300720b */ /* 0x000fe40003f1d000 */
[----:B------:R-:W-:Y:S02]  /*0b30*/  SHF.L.U32 R14, R11, R14, RZ ;  /* 0x0000000e0b0e7219 */ /* 0x000fe400000006ff */
        /* <DEDUP_REMOVED lines=11> */
.L_x_91:
[----:B------:R-:W-:-:S04]  /*0bf0*/  LOP3.LUT R0, R0, 0x80000000, RZ, 0xc0, !PT ;  /* 0x8000000000007812 */ /* 0x000fc800078ec0ff */
[----:B------:R-:W-:Y:S01]  /*0c00*/  LOP3.LUT R0, R0, 0x7f800000, RZ, 0xfc, !PT ;  /* 0x7f80000000007812 */ /* 0x000fe200078efcff */
[----:B------:R-:W-:Y:S06]  /*0c10*/  BRA `(.L_x_92) ;  /* 0x0000000000047947 */ /* 0x000fec0003800000 */
.L_x_90:
[----:B------:R-:W-:-:S07]  /*0c20*/  IMAD R0, R12, 0x800000, R0 ;  /* 0x008000000c007824 */ /* 0x000fce00078e0200 */
.L_x_92:
[----:B------:R-:W-:Y:S05]  /*0c30*/  BSYNC.RECONVERGENT B3 ;  /* 0x0000000000037941 */ /* 0x000fea0003800200 */
.L_x_89:
[----:B------:R-:W-:Y:S05]  /*0c40*/  BRA `(.L_x_93) ;  /* 0x0000000000207947 */ /* 0x000fea0003800000 */
.L_x_88:
[----:B------:R-:W-:-:S04]  /*0c50*/  LOP3.LUT R0, R0, 0x80000000, R14, 0x48, !PT ;  /* 0x8000000000007812 */ /* 0x000fc800078e480e */
[----:B------:R-:W-:Y:S01]  /*0c60*/  LOP3.LUT R0, R0, 0x7f800000, RZ, 0xfc, !PT ;  /* 0x7f80000000007812 */ /* 0x000fe200078efcff */
[----:B------:R-:W-:Y:S06]  /*0c70*/  BRA `(.L_x_93) ;  /* 0x0000000000147947 */ /* 0x000fec0003800000 */
.L_x_87:
[----:B------:R-:W-:Y:S01]  /*0c80*/  LOP3.LUT R0, R0, 0x80000000, R14, 0x48, !PT ;  /* 0x8000000000007812 */ /* 0x000fe200078e480e */
[----:B------:R-:W-:Y:S06]  /*0c90*/  BRA `(.L_x_93) ;  /* 0x00000000000c7947 */ /* 0x000fec0003800000 */
.L_x_86:
[----:B------:R-:W0:Y:S01]  /*0ca0*/  MUFU.RSQ R0, -QNAN ;  /* 0xffc0000000007908 */ /* 0x000e220000001400 */
[----:B------:R-:W-:Y:S05]  /*0cb0*/  BRA `(.L_x_93) ;  /* 0x0000000000047947 */ /* 0x000fea0003800000 */
.L_x_85:
[----:B------:R-:W-:-:S07]  /*0cc0*/  FADD.FTZ R0, R0, R3 ;  /* 0x0000000300007221 */ /* 0x000fce0000010000 */
.L_x_93:
[----:B------:R-:W-:Y:S05]  /*0cd0*/  BSYNC.RECONVERGENT B2 ;  /* 0x0000000000027941 */ /* 0x000fea0003800200 */
.L_x_83:
[----:B------:R-:W-:-:S04]  /*0ce0*/  HFMA2 R11, -RZ, RZ, 0, 0 ;  /* 0x00000000ff0b7431 */ /* 0x000fc800000001ff */
[----:B0-----:R-:W-:Y:S05]  /*0cf0*/  RET.REL.NODEC R10 `(_Z20ApplySmoothingKernelPK6float3S1_PKfPS_iff) ;  /* 0xfffffff00ac07950 */ /* 0x001fea0003c3ffff */
.L_x_94:
        /* <DEDUP_REMOVED lines=16> */
.L_x_117:


//--------------------- .text._Z22ComputeLaplacianKernelPK6float3PKiS3_PS_i --------------------------
	.section	.text._Z22ComputeLaplacianKernelPK6float3PKiS3_PS_i,"ax",@progbits
	.align	128
        .global         _Z22ComputeLaplacianKernelPK6float3PKiS3_PS_i
        .type           _Z22ComputeLaplacianKernelPK6float3PKiS3_PS_i,@function
        .size           _Z22ComputeLaplacianKernelPK6float3PKiS3_PS_i,(.L_x_118 - _Z22ComputeLaplacianKernelPK6float3PKiS3_PS_i)
        .other          _Z22ComputeLaplacianKernelPK6float3PKiS3_PS_i,@"STO_CUDA_ENTRY STV_DEFAULT"
_Z22ComputeLaplacianKernelPK6float3PKiS3_PS_i:
.text._Z22ComputeLaplacianKernelPK6float3PKiS3_PS_i:
        /* <DEDUP_REMOVED lines=14> */
[----:B------:R-:W-:-:S13]  /*00e0*/  ISETP.NE.AND P0, PT, R0, RZ, PT ;  /* 0x000000ff0000720c */ /* 0x000fda0003f05270 */
[----:B------:R-:W-:Y:S05]  /*00f0*/  @!P0 BRA `(.L_x_95) ;  /* 0x0000001000ec8947 */ /* 0x000fea0003800000 */
[----:B------:R-:W0:Y:S02]  /*0100*/  LDC.64 R2, c[0x0][0x380] ;  /* 0x0000e000ff027b82 */ /* 0x000e240000000a00 */
[----:B0-----:R-:W-:-:S05]  /*0110*/  IMAD.WIDE R4, R9, 0xc, R2 ;  /* 0x0000000c09047825 */ /* 0x001fca00078e0202 */
[----:B------:R0:W5:Y:S04]  /*0120*/  LDG.E R8, desc[UR4][R4.64] ;  /* 0x0000000404087981 */ /* 0x000168000c1e1900 */
[----:B------:R0:W5:Y:S04]  /*0130*/  LDG.E R10, desc[UR4][R4.64+0x4] ;  /* 0x00000404040a7981 */ /* 0x000168000c1e1900 */
[----:B------:R0:W5:Y:S01]  /*0140*/  LDG.E R11, desc[UR4][R4.64+0x8] ;  /* 0x00000804040b7981 */ /* 0x000162000c1e1900 */
[----:B------:R-:W-:Y:S01]  /*0150*/  ISETP.GE.AND P0, PT, R19, R6, PT ;  /* 0x000000061300720c */ /* 0x000fe20003f06270 */
[----:B------:R-:W-:Y:S01]  /*0160*/  BSSY.RECONVERGENT B0, `(.L_x_96) ;  /* 0x000011c000007945 */ /* 0x000fe20003800200 */
[----:B------:R-:W-:Y:S01]  /*0170*/  HFMA2 R17, -RZ, RZ, 0, 0 ;  /* 0x00000000ff117431 */ /* 0x000fe200000001ff */
[----:B------:R-:W-:-:S10]  /*0180*/  CS2R R20, SRZ ;  /* 0x0000000000147805 */ /* 0x000fd4000001ff00 */
[----:B0-----:R-:W-:Y:S05]  /*0190*/  @P0 BRA `(.L_x_97) ;  /* 0x0000001000600947 */ /* 0x001fea0003800000 */
[----:B------:R-:W-:Y:S01]  /*01a0*/  IADD3 R6, PT, PT, -R6, R19, RZ ;  /* 0x0000001306067210 */ /* 0x000fe20007ffe1ff */
[----:B------:R-:W-:Y:S01]  /*01b0*/  BSSY.RECONVERGENT B1, `(.L_x_98) ;  /* 0x0000092000017945 */ /* 0x000fe20003800200 */
[----:B------:R-:W-:Y:S02]  /*01c0*/  LOP3.LUT R23, R0, 0xf, RZ, 0xc0, !PT ;  /* 0x0000000f00177812 */ /* 0x000fe400078ec0ff */
[----:B------:R-:W-:Y:S02]  /*01d0*/  CS2R R20, SRZ ;  /* 0x0000000000147805 */ /* 0x000fe4000001ff00 */
[----:B------:R-:W-:Y:S02]  /*01e0*/  ISETP.GT.U32.AND P1, PT, R6, -0x10, PT ;  /* 0xfffffff00600780c */ /* 0x000fe40003f24070 */
[----:B------:R-:W-:Y:S02]  /*01f0*/  ISETP.NE.AND P0, PT, R23, RZ, PT ;  /* 0x000000ff1700720c */ /* 0x000fe40003f05270 */
[----:B------:R-:W-:-:S09]  /*0200*/  MOV R17, RZ ;  /* 0x000000ff00117202 */ /* 0x000fd20000000f00 */
[----:B------:R-:W-:Y:S05]  /*0210*/  @P1 BRA `(.L_x_99) ;  /* 0x00000008002c1947 */ /* 0x000fea0003800000 */
[----:B------:R-:W0:Y:S01]  /*0220*/  LDC.64 R4, c[0x0][0x388] ;  /* 0x0000e200ff047b82 */ /* 0x000e220000000a00 */
[----:B------:R-:W-:Y:S02]  /*0230*/  LOP3.LUT R18, R0, 0xfffffff0, RZ, 0xc0, !PT ;  /* 0xfffffff000127812 */ /* 0x000fe400078ec0ff */
[----:B------:R-:W-:Y:S02]  /*0240*/  MOV R17, RZ ;  /* 0x000000ff00117202 */ /* 0x000fe40000000f00 */
[----:B------:R-:W-:Y:S02]  /*0250*/  IADD3 R18, PT, PT, -R18, RZ, RZ ;  /* 0x000000ff12127210 */ /* 0x000fe40007ffe1ff */
[----:B0-----:R-:W-:-:S04]  /*0260*/  IADD3 R4, P1, PT, R4, 0x20, RZ ;  /* 0x0000002004047810 */ /* 0x001fc80007f3e0ff */
[----:B------:R-:W-:-:S09]  /*0270*/  IADD3.X R5, PT, PT, RZ, R5, RZ, P1, !PT ;  /* 0x00000005ff057210 */ /* 0x000fd20000ffe4ff */
.L_x_100:
[----:B------:R-:W-:-:S05]  /*0280*/  IMAD.WIDE R6, R19, 0x4, R4 ;  /* 0x0000000413067825 */ /* 0x000fca00078e0204 */
[----:B------:R-:W2:Y:S04]  /*0290*/  LDG.E R15, desc[UR4][R6.64+-0x20] ;  /* 0xffffe004060f7981 */ /* 0x000ea8000c1e1900 */
[----:B------:R-:W3:Y:S04]  /*02a0*/  LDG.E R13, desc[UR4][R6.64+-0x1c] ;  /* 0xffffe404060d7981 */ /* 0x000ee8000c1e1900 */
[----:B------:R-:W4:Y:S01]  /*02b0*/  LDG.E R27, desc[UR4][R6.64+-0x18] ;  /* 0xffffe804061b7981 */ /* 0x000f22000c1e1900 */
[----:B--2---:R-:W-:-:S05]  /*02c0*/  IMAD.WIDE R14, R15, 0xc, R2 ;  /* 0x0000000c0f0e7825 */ /* 0x004fca00078e0202 */
[----:B------:R-:W2:Y:S04]  /*02d0*/  LDG.E R24, desc[UR4][R14.64] ;  /* 0x000000040e187981 */ /* 0x000ea8000c1e1900 */
[----:B------:R-:W4:Y:S01]  /*02e0*/  LDG.E R22, desc[UR4][R14.64+0x4] ;  /* 0x000004040e167981 */ /* 0x000f22000c1e1900 */
[----:B---3--:R-:W-:-:S03]  /*02f0*/  IMAD.WIDE R12, R13, 0xc, R2 ;  /* 0x0000000c0d0c7825 */ /* 0x008fc600078e0202 */
[----:B------:R0:W3:Y:S04]  /*0300*/  LDG.E R25, desc[UR4][R14.64+0x8] ;  /* 0x000008040e197981 */ /* 0x0000e8000c1e1900 */
[----:B------:R1:W3:Y:S04]  /*0310*/  LDG.E R28, desc[UR4][R12.64+0x8] ;  /* 0x000008040c1c7981 */ /* 0x0002e8000c1e1900 */
[----:B------:R-:W0:Y:S04]  /*0320*/  LDG.E R14, desc[UR4][R12.64] ;  /* 0x000000040c0e7981 */ /* 0x000e28000c1e1900 */
[----:B------:R-:W1:Y:S01]  /*0330*/  LDG.E R15, desc[UR4][R6.64+-0x10] ;  /* 0xfffff004060f7981 */ /* 0x000e62000c1e1900 */
[----:B--2---:R-:W-:Y:S01]  /*0340*/  FADD R24, R24, R17 ;  /* 0x0000001118187221 */ /* 0x004fe20000000000 */
[----:B----4-:R-:W-:-:S04]  /*0350*/  IMAD.WIDE R16, R27, 0xc, R2 ;  /* 0x0000000c1b107825 */ /* 0x010fc800078e0202 */
[----:B------:R-:W-:Y:S02]  /*0360*/  FADD R29, R22, R21 ;  /* 0x00000015161d7221 */ /* 0x000fe40000000000 */
[----:B------:R-:W2:Y:S04]  /*0370*/  LDG.E R21, desc[UR4][R12.64+0x4] ;  /* 0x000004040c157981 */ /* 0x000ea8000c1e1900 */
[----:B------:R-:W4:Y:S04]  /*0380*/  LDG.E R27, desc[UR4][R16.64] ;  /* 0x00000004101b7981 */ /* 0x000f28000c1e1900 */
[----:B------:R-:W4:Y:S04]  /*0390*/  LDG.E R26, desc[UR4][R16.64+0x4] ;  /* 0x00000404101a7981 */ /* 0x000f28000c1e1900 */
[----:B------:R-:W4:Y:S04]  /*03a0*/  LDG.E R13, desc[UR4][R6.64+-0x14] ;  /* 0xffffec04060d7981 */ /* 0x000f28000c1e1900 */
[----:B------:R-:W4:Y:S01]  /*03b0*/  LDG.E R22, desc[UR4][R16.64+0x8] ;  /* 0x0000080410167981 */ /* 0x000f22000c1e1900 */
[----:B0-----:R-:W-:Y:S01]  /*03c0*/  FADD R14, R24, R14 ;  /* 0x0000000e180e7221 */ /* 0x001fe20000000000 */
[----:B---3--:R-:W-:-:S02]  /*03d0*/  FADD R25, R25, R20 ;  /* 0x0000001419197221 */ /* 0x008fc40000000000 */
[----:B------:R-:W3:Y:S01]  /*03e0*/  LDG.E R17, desc[UR4][R6.64+-0x8] ;  /* 0xfffff80406117981 */ /* 0x000ee2000c1e1900 */
[----:B--2---:R-:W-:Y:S01]  /*03f0*/  FADD R24, R29, R21 ;  /* 0x000000151d187221 */ /* 0x004fe20000000000 */
[----:B----4-:R-:W-:Y:S01]  /*0400*/  FADD R27, R14, R27 ;  /* 0x0000001b0e1b7221 */ /* 0x010fe20000000000 */
[----:B------:R-:W-:-:S04]  /*0410*/  IMAD.WIDE R20, R13, 0xc, R2 ;  /* 0x0000000c0d147825 */ /* 0x000fc800078e0202 */
[----:B-1----:R-:W-:Y:S01]  /*0420*/  IMAD.WIDE R12, R15, 0xc, R2 ;  /* 0x0000000c0f0c7825 */ /* 0x002fe200078e0202 */
[----:B------:R-:W2:Y:S03]  /*0430*/  LDG.E R14, desc[UR4][R20.64] ;  /* 0x00000004140e7981 */ /* 0x000ea6000c1e1900 */
[----:B------:R-:W-:Y:S01]  /*0440*/  FADD R26, R24, R26 ;  /* 0x0000001a181a7221 */ /* 0x000fe20000000000 */
[----:B------:R-:W4:Y:S04]  /*0450*/  LDG.E R15, desc[UR4][R6.64+-0xc] ;  /* 0xfffff404060f7981 */ /* 0x000f28000c1e1900 */
[----:B------:R-:W3:Y:S04]  /*0460*/  LDG.E R24, desc[UR4][R20.64+0x8] ;  /* 0x0000080414187981 */ /* 0x000ee8000c1e1900 */
[----:B------:R-:W3:Y:S01]  /*0470*/  LDG.E R16, desc[UR4][R12.64] ;  /* 0x000000040c107981 */ /* 0x000ee2000c1e1900 */
[----:B------:R-:W-:-:S03]  /*0480*/  FADD R29, R25, R28 ;  /* 0x0000001c191d7221 */ /* 0x000fc60000000000 */
[----:B------:R0:W3:Y:S01]  /*0490*/  LDG.E R25, desc[UR4][R20.64+0x4] ;  /* 0x0000040414197981 */ /* 0x0000e2000c1e1900 */
[----:B------:R-:W-:-:S03]  /*04a0*/  FADD R28, R29, R22 ;  /* 0x000000161d1c7221 */ /* 0x000fc60000000000 */
[----:B------:R-:W3:Y:S01]  /*04b0*/  LDG.E R22, desc[UR4][R12.64+0x4] ;  /* 0x000004040c167981 */ /* 0x000ee2000c1e1900 */
[----:B--2---:R-:W-:-:S03]  /*04c0*/  FADD R29, R27, R14 ;  /* 0x0000000e1b1d7221 */ /* 0x004fc60000000000 */
[----:B------:R1:W2:Y:S01]  /*04d0*/  LDG.E R27, desc[UR4][R12.64+0x8] ;  /* 0x000008040c1b7981 */ /* 0x0002a2000c1e1900 */
[----:B----4-:R-:W-:-:S04]  /*04e0*/  IMAD.WIDE R14, R15, 0xc, R2 ;  /* 0x0000000c0f0e7825 */ /* 0x010fc800078e0202 */
[----:B---3--:R-:W-:Y:S02]  /*04f0*/  FADD R24, R28, R24 ;  /* 0x000000181c187221 */ /* 0x008fe40000000000 */
[----:B------:R-:W3:Y:S01]  /*0500*/  LDG.E R28, desc[UR4][R14.64+0x8] ;  /* 0x000008040e1c7981 */ /* 0x000ee2000c1e1900 */
[----:B0-----:R-:W-:-:S03]  /*0510*/  FADD R20, R29, R16 ;  /* 0x000000101d147221 */ /* 0x001fc60000000000 */
[----:B------:R-:W4:Y:S04]  /*0520*/  LDG.E R13, desc[UR4][R14.64] ;  /* 0x000000040e0d7981 */ /* 0x000f28000c1e1900 */
[----:B------:R-:W3:Y:S01]  /*0530*/  LDG.E R29, desc[UR4][R14.64+0x4] ;  /* 0x000004040e1d7981 */ /* 0x000ee2000c1e1900 */
[----:B------:R-:W-:Y:S01]  /*0540*/  FADD R25, R26, R25 ;  /* 0x000000191a197221 */ /* 0x000fe20000000000 */
[----:B------:R-:W-:Y:S02]  /*0550*/  IMAD.WIDE R16, R17, 0xc, R2 ;  /* 0x0000000c11107825 */ /* 0x000fe400078e0202 */
[----:B------:R-:W3:Y:S02]  /*0560*/  LDG.E R15, desc[UR4][R6.64+-0x4] ;  /* 0xfffffc04060f7981 */ /* 0x000ee4000c1e1900 */
[----:B-1----:R-:W-:-:S02]  /*0570*/  FADD R12, R25, R22 ;  /* 0x00000016190c7221 */ /* 0x002fc40000000000 */
[----:B------:R-:W3:Y:S04]  /*0580*/  LDG.E R22, desc[UR4][R16.64+0x4] ;  /* 0x0000040410167981 */ /* 0x000ee8000c1e1900 */
[----:B------:R-:W3:Y:S04]  /*0590*/  LDG.E R25, desc[UR4][R6.64] ;  /* 0x0000000406197981 */ /* 0x000ee8000c1e1900 */
[----:B------:R-:W3:Y:S04]  /*05a0*/  LDG.E R26, desc[UR4][R16.64] ;  /* 0x00000004101a7981 */ /* 0x000ee8000c1e1900 */
[----:B------:R-:W3:Y:S04]  /*05b0*/  LDG.E R21, desc[UR4][R16.64+0x8] ;  /* 0x0000080410157981 */ /* 0x000ee8000c1e1900 */
[----:B------:R-:W3:Y:S04]  /*05c0*/  LDG.E R14, desc[UR4][R6.64+0x4] ;  /* 0x00000404060e7981 */ /* 0x000ee8000c1e1900 */
[----:B------:R-:W3:Y:S01]  /*05d0*/  LDG.E R17, desc[UR4][R6.64+0x8] ;  /* 0x0000080406117981 */ /* 0x000ee2000c1e1900 */
[----:B--2---:R-:W-:Y:S01]  /*05e0*/  FADD R27, R24, R27 ;  /* 0x0000001b181b7221 */ /* 0x004fe20000000000 */
[----:B----4-:R-:W-:Y:S01]  /*05f0*/  FADD R20, R20, R13 ;  /* 0x0000000d14147221 */ /* 0x010fe20000000000 */
[----:B---3--:R-:W-:Y:S01]  /*0600*/  FADD R29, R12, R29 ;  /* 0x0000001d0c1d7221 */ /* 0x008fe20000000000 */
[----:B------:R-:W-:-:S05]  /*0610*/  IMAD.WIDE R12, R15, 0xc, R2 ;  /* 0x0000000c0f0c7825 */ /* 0x000fca00078e0202 */
[----:B------:R-:W2:Y:S01]  /*0620*/  LDG.E R15, desc[UR4][R12.64+0x4] ;  /* 0x000004040c0f7981 */ /* 0x000ea2000c1e1900 */
[----:B------:R-:W-:Y:S01]  /*0630*/  FADD R22, R29, R22 ;  /* 0x000000161d167221 */ /* 0x000fe20000000000 */
[----:B------:R-:W-:Y:S02]  /*0640*/  IMAD.WIDE R24, R25, 0xc, R2 ;  /* 0x0000000c19187825 */ /* 0x000fe400078e0202 */
[----:B------:R-:W3:Y:S04]  /*0650*/  LDG.E R29, desc[UR4][R12.64] ;  /* 0x000000040c1d7981 */ /* 0x000ee8000c1e1900 */
[----:B------:R0:W4:Y:S01]  /*0660*/  LDG.E R16, desc[UR4][R12.64+0x8] ;  /* 0x000008040c107981 */ /* 0x000122000c1e1900 */
[----:B------:R-:W-:Y:S01]  /*0670*/  FADD R28, R27, R28 ;  /* 0x0000001c1b1c7221 */ /* 0x000fe20000000000 */
[----:B------:R-:W-:-:S02]  /*0680*/  FADD R26, R20, R26 ;  /* 0x0000001a141a7221 */ /* 0x000fc40000000000 */
[----:B------:R-:W4:Y:S04]  /*0690*/  LDG.E R27, desc[UR4][R24.64] ;  /* 0x00000004181b7981 */ /* 0x000f28000c1e1900 */
[----:B------:R-:W4:Y:S01]  /*06a0*/  LDG.E R20, desc[UR4][R24.64+0x4] ;  /* 0x0000040418147981 */ /* 0x000f22000c1e1900 */
[----:B------:R-:W-:Y:S01]  /*06b0*/  FADD R21, R28, R21 ;  /* 0x000000151c157221 */ /* 0x000fe20000000000 */
[----:B0-----:R-:W-:Y:S02]  /*06c0*/  IMAD.WIDE R12, R17, 0xc, R2 ;  /* 0x0000000c110c7825 */ /* 0x001fe400078e0202 */
[----:B------:R-:W4:Y:S02]  /*06d0*/  LDG.E R17, desc[UR4][R6.64+0xc] ;  /* 0x00000c0406117981 */ /* 0x000f24000c1e1900 */
[----:B--2---:R-:W-:Y:S01]  /*06e0*/  FADD R22, R22, R15 ;  /* 0x0000000f16167221 */ /* 0x004fe20000000000 */
[----:B------:R-:W-:-:S04]  /*06f0*/  IMAD.WIDE R14, R14, 0xc, R2 ;  /* 0x0000000c0e0e7825 */ /* 0x000fc800078e0202 */
[----:B---3--:R-:W-:Y:S02]  /*0700*/  FADD R26, R26, R29 ;  /* 0x0000001d1a1a7221 */ /* 0x008fe40000000000 */
[----:B------:R-:W2:Y:S01]  /*0710*/  LDG.E R29, desc[UR4][R24.64+0x8] ;  /* 0x00000804181d7981 */ /* 0x000ea2000c1e1900 */
[----:B----4-:R-:W-:-:S03]  /*0720*/  FADD R28, R21, R16 ;  /* 0x00000010151c7221 */ /* 0x010fc60000000000 */
[----:B------:R-:W3:Y:S01]  /*0730*/  LDG.E R16, desc[UR4][R14.64] ;  /* 0x000000040e107981 */ /* 0x000ee2000c1e1900 */
[----:B------:R-:W-:-:S03]  /*0740*/  FADD R27, R26, R27 ;  /* 0x0000001b1a1b7221 */ /* 0x000fc60000000000 */
[----:B------:R-:W4:Y:S01]  /*0750*/  LDG.E R21, desc[UR4][R14.64+0x4] ;  /* 0x000004040e157981 */ /* 0x000f22000c1e1900 */
[----:B------:R-:W-:-:S03]  /*0760*/  FADD R20, R22, R20 ;  /* 0x0000001416147221 */ /* 0x000fc60000000000 */
[----:B------:R-:W4:Y:S04]  /*0770*/  LDG.E R24, desc[UR4][R12.64] ;  /* 0x000000040c187981 */ /* 0x000f28000c1e1900 */
[----:B------:R-:W4:Y:S04]  /*0780*/  LDG.E R22, desc[UR4][R12.64+0x4] ;  /* 0x000004040c167981 */ /* 0x000f28000c1e1900 */
[----:B------:R0:W4:Y:S04]  /*0790*/  LDG.E R26, desc[UR4][R12.64+0x8] ;  /* 0x000008040c1a7981 */ /* 0x000128000c1e1900 */
[----:B------:R-:W4:Y:S04]  /*07a0*/  LDG.E R25, desc[UR4][R14.64+0x8] ;  /* 0x000008040e197981 */ /* 0x000f28000c1e1900 */
[----:B------:R-:W0:Y:S01]  /*07b0*/  LDG.E R13, desc[UR4][R6.64+0x10] ;  /* 0x00001004060d7981 */ /* 0x000e22000c1e1900 */
[----:B--2---:R-:W-:-:S03]  /*07c0*/  FADD R28, R28, R29 ;  /* 0x0000001d1c1c7221 */ /* 0x004fc60000000000 */
[----:B------:R-:W2:Y:S01]  /*07d0*/  LDG.E R29, desc[UR4][R6.64+0x1c] ;  /* 0x00001c04061d7981 */ /* 0x000ea2000c1e1900 */
[----:B---3--:R-:W-:Y:S01]  /*07e0*/  FADD R27, R27, R16 ;  /* 0x000000101b1b7221 */ /* 0x008fe20000000000 */
[----:B------:R-:W-:-:S04]  /*07f0*/  IMAD.WIDE R16, R17, 0xc, R2 ;  /* 0x0000000c11107825 */ /* 0x000fc800078e0202 */
[----:B----4-:R-:W-:Y:S01]  /*0800*/  FADD R21, R20, R21 ;  /* 0x0000001514157221 */ /* 0x010fe20000000000 */
[----:B------:R-:W3:Y:S04]  /*0810*/  LDG.E R15, desc[UR4][R16.64] ;  /* 0x00000004100f7981 */ /* 0x000ee8000c1e1900 */
[----:B------:R-:W4:Y:S01]  /*0820*/  LDG.E R14, desc[UR4][R16.64+0x4] ;  /* 0x00000404100e7981 */ /* 0x000f22000c1e1900 */
[----:B------:R-:W-:-:S03]  /*0830*/  FADD R24, R27, R24 ;  /* 0x000000181b187221 */ /* 0x000fc60000000000 */
[----:B------:R1:W2:Y:S04]  /*0840*/  LDG.E R20, desc[UR4][R16.64+0x8] ;  /* 0x0000080410147981 */ /* 0x0002a8000c1e1900 */
[----:B------:R-:W2:Y:S01]  /*0850*/  LDG.E R27, desc[UR4][R6.64+0x18] ;  /* 0x00001804061b7981 */ /* 0x000ea2000c1e1900 */
[----:B------:R-:W-:-:S03]  /*0860*/  FADD R25, R28, R25 ;  /* 0x000000191c197221 */ /* 0x000fc60000000000 */
[----:B------:R1:W2:Y:S01]  /*0870*/  LDG.E R28, desc[UR4][R6.64+0x14] ;  /* 0x00001404061c7981 */ /* 0x0002a2000c1e1900 */
[----:B0-----:R-:W-:-:S04]  /*0880*/  IMAD.WIDE R12, R13, 0xc, R2 ;  /* 0x0000000c0d0c7825 */ /* 0x001fc800078e0202 */
[----:B-1----:R-:W-:Y:S02]  /*0890*/  FADD R17, R21, R22 ;  /* 0x0000001615117221 */ /* 0x002fe40000000000 */
[----:B------:R-:W2:Y:S04]  /*08a0*/  LDG.E R21, desc[UR4][R12.64] ;  /* 0x000000040c157981 */ /* 0x000ea8000c1e1900 */
[----:B------:R-:W2:Y:S01]  /*08b0*/  LDG.E R22, desc[UR4][R12.64+0x4] ;  /* 0x000004040c167981 */ /* 0x000ea2000c1e1900 */
[----:B------:R-:W-:Y:S01]  /*08c0*/  FADD R7, R25, R26 ;  /* 0x0000001a19077221 */ /* 0x000fe20000000000 */
[----:B---3--:R-:W-:Y:S02]  /*08d0*/  FADD R26, R24, R15 ;  /* 0x0000000f181a7221 */ /* 0x008fe40000000000 */
[----:B------:R-:W3:Y:S01]  /*08e0*/  LDG.E R24, desc[UR4][R12.64+0x8] ;  /* 0x000008040c187981 */ /* 0x000ee2000c1e1900 */
[----:B----4-:R-:W-:Y:S01]  /*08f0*/  FADD R25, R17, R14 ;  /* 0x0000000e11197221 */ /* 0x010fe20000000000 */
[----:B--2---:R-:W-:Y:S01]  /*0900*/  FADD R20, R7, R20 ;  /* 0x0000001407147221 */ /* 0x004fe20000000000 */
[----:B------:R-:W-:-:S04]  /*0910*/  IMAD.WIDE R16, R27, 0xc, R2 ;  /* 0x0000000c1b107825 */ /* 0x000fc800078e0202 */
[----:B------:R-:W-:Y:S01]  /*0920*/  IMAD.WIDE R14, R28, 0xc, R2 ;  /* 0x0000000c1c0e7825 */ /* 0x000fe200078e0202 */
[----:B------:R-:W2:Y:S04]  /*0930*/  LDG.E R13, desc[UR4][R16.64] ;  /* 0x00000004100d7981 */ /* 0x000ea8000c1e1900 */
[----:B------:R-:W4:Y:S01]  /*0940*/  LDG.E R28, desc[UR4][R14.64+0x8] ;  /* 0x000008040e1c7981 */ /* 0x000f22000c1e1900 */
[----:B------:R-:W-:-:S03]  /*0950*/  FADD R27, R26, R21 ;  /* 0x000000151a1b7221 */ /* 0x000fc60000000000 */
[----:B------:R-:W2:Y:S01]  /*0960*/  LDG.E R12, desc[UR4][R16.64+0x4] ;  /* 0x00000404100c7981 */ /* 0x000ea2000c1e1900 */
[----:B------:R-:W-:-:S03]  /*0970*/  IMAD.WIDE R6, R29, 0xc, R2 ;  /* 0x0000000c1d067825 */ /* 0x000fc600078e0202 */
[----:B------:R-:W2:Y:S04]  /*0980*/  LDG.E R26, desc[UR4][R14.64] ;  /* 0x000000040e1a7981 */ /* 0x000ea8000c1e1900 */
[----:B------:R0:W2:Y:S04]  /*0990*/  LDG.E R21, desc[UR4][R14.64+0x4] ;  /* 0x000004040e157981 */ /* 0x0000a8000c1e1900 */
[----:B------:R-:W2:Y:S04]  /*09a0*/  LDG.E R16, desc[UR4][R16.64+0x8] ;  /* 0x0000080410107981 */ /* 0x000ea8000c1e1900 */
[----:B------:R-:W2:Y:S01]  /*09b0*/  LDG.E R29, desc[UR4][R6.64] ;  /* 0x00000004061d7981 */ /* 0x000ea2000c1e1900 */
[----:B0-----:R-:W-:-:S03]  /*09c0*/  FADD R14, R25, R22 ;  /* 0x00000016190e7221 */ /* 0x001fc60000000000 */
[----:B------:R-:W2:Y:S04]  /*09d0*/  LDG.E R22, desc[UR4][R6.64+0x4] ;  /* 0x0000040406167981 */ /* 0x000ea8000c1e1900 */
[----:B------:R-:W2:Y:S01]  /*09e0*/  LDG.E R25, desc[UR4][R6.64+0x8] ;  /* 0x0000080406197981 */ /* 0x000ea2000c1e1900 */
[----:B------:R-:W-:-:S04]  /*09f0*/  IADD3 R18, PT, PT, R18, 0x10, RZ ;  /* 0x0000001012127810 */ /* 0x000fc80007ffe0ff */
[----:B------:R-:W-:Y:S02]  /*0a00*/  ISETP.NE.AND P1, PT, R18, RZ, PT ;  /* 0x000000ff1200720c */ /* 0x000fe40003f25270 */
[----:B------:R-:W-:Y:S01]  /*0a10*/  IADD3 R19, PT, PT, R19, 0x10, RZ ;  /* 0x0000001013137810 */ /* 0x000fe20007ffe0ff */
[----:B---3--:R-:W-:-:S04]  /*0a20*/  FADD R20, R20, R24 ;  /* 0x0000001814147221 */ /* 0x008fc80000000000 */
[----:B----4-:R-:W-:Y:S01]  /*0a30*/  FADD R15, R20, R28 ;  /* 0x0000001c140f7221 */ /* 0x010fe20000000000 */
[----:B--2---:R-:W-:Y:S01]  /*0a40*/  FADD R26, R27, R26 ;  /* 0x0000001a1b1a7221 */ /* 0x004fe20000000000 */
[----:B------:R-:W-:-:S03]  /*0a50*/  FADD R21, R14, R21 ;  /* 0x000000150e157221 */ /* 0x000fc60000000000 */
[----:B------:R-:W-:Y:S01]  /*0a60*/  FADD R26, R26, R13 ;  /* 0x0000000d1a1a7221 */ /* 0x000fe20000000000 */
[----:B------:R-:W-:Y:S01]  /*0a70*/  FADD R21, R21, R12 ;  /* 0x0000000c15157221 */ /* 0x000fe20000000000 */
[----:B------:R-:W-:Y:S02]  /*0a80*/  FADD R16, R15, R16 ;  /* 0x000000100f107221 */ /* 0x000fe40000000000 */
[----:B------:R-:W-:Y:S01]  /*0a90*/  FADD R17, R26, R29 ;  /* 0x0000001d1a117221 */ /* 0x000fe20000000000 */
[----:B------:R-:W-:Y:S01]  /*0aa0*/  FADD R21, R21, R22 ;  /* 0x0000001615157221 */ /* 0x000fe20000000000 */
[----:B------:R-:W-:Y:S01]  /*0ab0*/  FADD R20, R16, R25 ;  /* 0x0000001910147221 */ /* 0x000fe20000000000 */
[----:B------:R-:W-:Y:S06]  /*0ac0*/  @P1 BRA `(.L_x_100) ;  /* 0xfffffff400ec1947 */ /* 0x000fec000383ffff */
.L_x_99:
[----:B------:R-:W-:Y:S05]  /*0ad0*/  BSYNC.RECONVERGENT B1 ;  /* 0x0000000000017941 */ /* 0x000fea0003800200 */
.L_x_98:
[----:B------:R-:W-:Y:S05]  /*0ae0*/  @!P0 BRA `(.L_x_97) ;  /* 0x00000008000c8947 */ /* 0x000fea0003800000 */
[----:B------:R-:W-:Y:S01]  /*0af0*/  ISETP.GE.U32.AND P0, PT, R23, 0x8, PT ;  /* 0x000000081700780c */ /* 0x000fe20003f06070 */
[----:B------:R-:W-:Y:S01]  /*0b00*/  BSSY.RECONVERGENT B1, `(.L_x_101) ;  /* 0x0000047000017945 */ /* 0x000fe20003800200 */
[----:B------:R-:W-:-:S04]  /*0b10*/  LOP3.LUT R25, R0, 0x7, RZ, 0xc0, !PT ;  /* 0x0000000700197812 */ /* 0x000fc800078ec0ff */
[----:B------:R-:W-:-:S07]  /*0b20*/  ISETP.NE.AND P1, PT, R25, RZ, PT ;  /* 0x000000ff1900720c */ /* 0x000fce0003f25270 */
[----:B------:R-:W-:Y:S06]  /*0b30*/  @!P0 BRA `(.L_x_102) ;  /* 0x00000004000c8947 */ /* 0x000fec0003800000 */
[----:B------:R-:W0:Y:S02]  /*0b40*/  LDC.64 R4, c[0x0][0x388] ;  /* 0x0000e200ff047b82 */ /* 0x000e240000000a00 */
[----:B0-----:R-:W-:-:S05]  /*0b50*/  IMAD.WIDE R4, R19, 0x4, R4 ;  /* 0x0000000413047825 */ /* 0x001fca00078e0204 */
[----:B------:R-:W2:Y:S04]  /*0b60*/  LDG.E R29, desc[UR4][R4.64] ;  /* 0x00000004041d7981 */ /* 0x000ea8000c1e1900 */
[----:B------:R-:W3:Y:S04]  /*0b70*/  LDG.E R7, desc[UR4][R4.64+0x4] ;  /* 0x0000040404077981 */ /* 0x000ee8000c1e1900 */
[----:B------:R-:W4:Y:S04]  /*0b80*/  LDG.E R13, desc[UR4][R4.64+0x8] ;  /* 0x00000804040d7981 */ /* 0x000f28000c1e1900 */
[----:B------:R-:W4:Y:S04]  /*0b90*/  LDG.E R15, desc[UR4][R4.64+0xc] ;  /* 0x00000c04040f7981 */ /* 0x000f28000c1e1900 */
[----:B------:R-:W4:Y:S01]  /*0ba0*/  LDG.E R26, desc[UR4][R4.64+0x10] ;  /* 0x00001004041a7981 */ /* 0x000f22000c1e1900 */
[----:B--2---:R-:W-:-:S05]  /*0bb0*/  IMAD.WIDE R28, R29, 0xc, R2 ;  /* 0x0000000c1d1c7825 */ /* 0x004fca00078e0202 */
[----:B------:R-:W2:Y:S04]  /*0bc0*/  LDG.E R12, desc[UR4][R28.64] ;  /* 0x000000041c0c7981 */ /* 0x000ea8000c1e1900 */
[----:B------:R-:W4:Y:S04]  /*0bd0*/  LDG.E R14, desc[UR4][R28.64+0x4] ;  /* 0x000004041c0e7981 */ /* 0x000f28000c1e1900 */
[----:B------:R-:W4:Y:S01]  /*0be0*/  LDG.E R27, desc[UR4][R28.64+0x8] ;  /* 0x000008041c1b7981 */ /* 0x000f22000c1e1900 */
[----:B---3--:R-:W-:-:S05]  /*0bf0*/  IMAD.WIDE R6, R7, 0xc, R2 ;  /* 0x0000000c07067825 */ /* 0x008fca00078e0202 */
[----:B------:R-:W3:Y:S04]  /*0c00*/  LDG.E R16, desc[UR4][R6.64] ;  /* 0x0000000406107981 */ /* 0x000ee8000c1e1900 */
[----:B------:R-:W3:Y:S04]  /*0c10*/  LDG.E R24, desc[UR4][R6.64+0x8] ;  /* 0x0000080406187981 */ /* 0x000ee8000c1e1900 */
[----:B------:R0:W3:Y:S04]  /*0c20*/  LDG.E R18, desc[UR4][R6.64+0x4] ;  /* 0x0000040406127981 */ /* 0x0000e8000c1e1900 */
[----:B------:R-:W3:Y:S04]  /*0c30*/  LDG.E R28, desc[UR4][R4.64+0x14] ;  /* 0x00001404041c7981 */ /* 0x000ee8000c1e1900 */
[----:B------:R-:W3:Y:S01]  /*0c40*/  LDG.E R29, desc[UR4][R4.64+0x1c] ;  /* 0x00001c04041d7981 */ /* 0x000ee2000c1e1900 */
[----:B--2---:R-:W-:Y:S01]  /*0c50*/  FADD R17, R17, R12 ;  /* 0x0000000c11117221 */ /* 0x004fe20000000000 */
[----:B----4-:R-:W-:-:S04]  /*0c60*/  IMAD.WIDE R12, R13, 0xc, R2 ;  /* 0x0000000c0d0c7825 */ /* 0x010fc800078e0202 */
[----:B------:R-:W-:Y:S01]  /*0c70*/  FADD R21, R21, R14 ;  /* 0x0000000e15157221 */ /* 0x000fe20000000000 */
[----:B------:R-:W-:Y:S01]  /*0c80*/  IMAD.WIDE R14, R15, 0xc, R2 ;  /* 0x0000000c0f0e7825 */ /* 0x000fe200078e0202 */
[----:B------:R-:W2:Y:S04]  /*0c90*/  LDG.E R23, desc[UR4][R12.64] ;  /* 0x000000040c177981 */ /* 0x000ea8000c1e1900 */
[----:B------:R-:W4:Y:S01]  /*0ca0*/  LDG.E R22, desc[UR4][R12.64+0x4] ;  /* 0x000004040c167981 */ /* 0x000f22000c1e1900 */
[----:B0-----:R-:W-:-:S03]  /*0cb0*/  FADD R7, R20, R27 ;  /* 0x0000001b14077221 */ /* 0x001fc60000000000 */
[----:B------:R-:W4:Y:S04]  /*0cc0*/  LDG.E R20, desc[UR4][R14.64] ;  /* 0x000000040e147981 */ /* 0x000f28000c1e1900 */
[----:B------:R0:W4:Y:S04]  /*0cd0*/  LDG.E R27, desc[UR4][R4.64+0x18] ;  /* 0x00001804041b7981 */ /* 0x000128000c1e1900 */
[----:B------:R-:W4:Y:S01]  /*0ce0*/  LDG.E R12, desc[UR4][R12.64+0x8] ;  /* 0x000008040c0c7981 */ /* 0x000f22000c1e1900 */
[----:B---3--:R-:W-:-:S03]  /*0cf0*/  FADD R6, R17, R16 ;  /* 0x0000001011067221 */ /* 0x008fc60000000000 */
[----:B------:R-:W3:Y:S01]  /*0d00*/  LDG.E R16, desc[UR4][R14.64+0x4] ;  /* 0x000004040e107981 */ /* 0x000ee2000c1e1900 */
[----:B------:R-:W-:Y:S01]  /*0d10*/  FADD R7, R7, R24 ;  /* 0x0000001807077221 */ /* 0x000fe20000000000 */
[----:B------:R-:W-:Y:S02]  /*0d20*/  FADD R17, R21, R18 ;  /* 0x0000001215117221 */ /* 0x000fe40000000000 */
[----:B------:R1:W3:Y:S01]  /*0d30*/  LDG.E R21, desc[UR4][R14.64+0x8] ;  /* 0x000008040e157981 */ /* 0x0002e2000c1e1900 */
[----:B0-----:R-:W-:-:S05]  /*0d40*/  IMAD.WIDE R4, R28, 0xc, R2 ;  /* 0x0000000c1c047825 */ /* 0x001fca00078e0202 */
[----:B------:R-:W3:Y:S01]  /*0d50*/  LDG.E R24, desc[UR4][R4.64+0x4] ;  /* 0x0000040404187981 */ /* 0x000ee2000c1e1900 */
[----:B-1----:R-:W-:-:S04]  /*0d60*/  IMAD.WIDE R14, R29, 0xc, R2 ;  /* 0x0000000c1d0e7825 */ /* 0x002fc800078e0202 */
[----:B--2---:R-:W-:Y:S01]  /*0d70*/  FADD R23, R6, R23 ;  /* 0x0000001706177221 */ /* 0x004fe20000000000 */
[----:B----4-:R-:W-:-:S03]  /*0d80*/  FADD R17, R17, R22 ;  /* 0x0000001611117221 */ /* 0x010fc60000000000 */
[----:B------:R-:W-:Y:S01]  /*0d90*/  FADD R20, R23, R20 ;  /* 0x0000001417147221 */ /* 0x000fe20000000000 */
[----:B------:R-:W-:Y:S01]  /*0da0*/  FADD R18, R7, R12 ;  /* 0x0000000c07127221 */ /* 0x000fe20000000000 */
[--C-:B------:R-:W-:Y:S02]  /*0db0*/  IMAD.WIDE R6, R26, 0xc, R2.reuse ;  /* 0x0000000c1a067825 */ /* 0x100fe400078e0202 */
[----:B------:R-:W2:Y:S02]  /*0dc0*/  LDG.E R26, desc[UR4][R4.64] ;  /* 0x00000004041a7981 */ /* 0x000ea4000c1e1900 */
[----:B------:R-:W-:Y:S02]  /*0dd0*/  IMAD.WIDE R12, R27, 0xc, R2 ;  /* 0x0000000c1b0c7825 */ /* 0x000fe400078e0202 */
[----:B------:R-:W4:Y:S04]  /*0de0*/  LDG.E R23, desc[UR4][R6.64] ;  /* 0x0000000406177981 */ /* 0x000f28000c1e1900 */
[----:B------:R-:W2:Y:S04]  /*0df0*/  LDG.E R22, desc[UR4][R6.64+0x4] ;  /* 0x0000040406167981 */ /* 0x000ea8000c1e1900 */
[----:B------:R-:W2:Y:S04]  /*0e00*/  LDG.E R27, desc[UR4][R6.64+0x8] ;  /* 0x00000804061b7981 */ /* 0x000ea8000c1e1900 */
[----:B------:R-:W2:Y:S04]  /*0e10*/  LDG.E R5, desc[UR4][R4.64+0x8] ;  /* 0x0000080404057981 */ /* 0x000ea8000c1e1900 */
[----:B------:R-:W2:Y:S01]  /*0e20*/  LDG.E R28, desc[UR4][R12.64+0x4] ;  /* 0x000004040c1c7981 */ /* 0x000ea2000c1e1900 */
[----:B---3--:R-:W-:-:S03]  /*0e30*/  FADD R29, R17, R16 ;  /* 0x00000010111d7221 */ /* 0x008fc60000000000 */
[----:B------:R-:W3:Y:S04]  /*0e40*/  LDG.E R17, desc[UR4][R14.64] ;  /* 0x000000040e117981 */ /* 0x000ee8000c1e1900 */
[----:B------:R-:W3:Y:S04]  /*0e50*/  LDG.E R4, desc[UR4][R12.64] ;  /* 0x000000040c047981 */ /* 0x000ee8000c1e1900 */
[----:B------:R-:W3:Y:S04]  /*0e60*/  LDG.E R16, desc[UR4][R14.64+0x4] ;  /* 0x000004040e107981 */ /* 0x000ee8000c1e1900 */
[----:B------:R-:W3:Y:S04]  /*0e70*/  LDG.E R6, desc[UR4][R14.64+0x8] ;  /* 0x000008040e067981 */ /* 0x000ee8000c1e1900 */
[----:B------:R-:W3:Y:S01]  /*0e80*/  LDG.E R12, desc[UR4][R12.64+0x8] ;  /* 0x000008040c0c7981 */ /* 0x000ee2000c1e1900 */
[----:B------:R-:W-:Y:S01]  /*0e90*/  FADD R18, R18, R21 ;  /* 0x0000001512127221 */ /* 0x000fe20000000000 */
[----:B------:R-:W-:Y:S01]  /*0ea0*/  IADD3 R19, PT, PT, R19, 0x8, RZ ;  /* 0x0000000813137810 */ /* 0x000fe20007ffe0ff */
[----:B----4-:R-:W-:Y:S01]  /*0eb0*/  FADD R23, R20, R23 ;  /* 0x0000001714177221 */ /* 0x010fe20000000000 */
[----:B--2---:R-:W-:Y:S01]  /*0ec0*/  FADD R29, R29, R22 ;  /* 0x000000161d1d7221 */ /* 0x004fe20000000000 */
[----:B------:R-:W-:-:S02]  /*0ed0*/  FADD R18, R18, R27 ;  /* 0x0000001b12127221 */ /* 0x000fc40000000000 */
[----:B------:R-:W-:Y:S01]  /*0ee0*/  FADD R23, R23, R26 ;  /* 0x0000001a17177221 */ /* 0x000fe20000000000 */
[----:B------:R-:W-:Y:S01]  /*0ef0*/  FADD R29, R29, R24 ;  /* 0x000000181d1d7221 */ /* 0x000fe20000000000 */
[----:B------:R-:W-:-:S03]  /*0f00*/  FADD R5, R18, R5 ;  /* 0x0000000512057221 */ /* 0x000fc60000000000 */
[----:B------:R-:W-:Y:S01]  /*0f10*/  FADD R29, R29, R28 ;  /* 0x0000001c1d1d7221 */ /* 0x000fe20000000000 */
[----:B---3--:R-:W-:-:S04]  /*0f20*/  FADD R4, R23, R4 ;  /* 0x0000000417047221 */ /* 0x008fc80000000000 */
[----:B------:R-:W-:Y:S01]  /*0f30*/  FADD R17, R4, R17 ;  /* 0x0000001104117221 */ /* 0x000fe20000000000 */
[----:B------:R-:W-:Y:S01]  /*0f40*/  FADD R21, R29, R16 ;  /* 0x000000101d157221 */ /* 0x000fe20000000000 */
[----:B------:R-:W-:-:S04]  /*0f50*/  FADD R5, R5, R12 ;  /* 0x0000000c05057221 */ /* 0x000fc80000000000 */
[----:B------:R-:W-:-:S07]  /*0f60*/  FADD R20, R5, R6 ;  /* 0x0000000605147221 */ /* 0x000fce0000000000 */
.L_x_102:
[----:B------:R-:W-:Y:S05]  /*0f70*/  BSYNC.RECONVERGENT B1 ;  /* 0x0000000000017941 */ /* 0x000fea0003800200 */
.L_x_101:
        /* <DEDUP_REMOVED lines=11> */
[----:B------:R-:W4:Y:S01]  /*1030*/  LDG.E R15, desc[UR4][R26.64+0xc] ;  /* 0x00000c041a0f7981 */ /* 0x000f22000c1e1900 */
[----:B--2---:R-:W-:-:S04]  /*1040*/  IMAD.WIDE R12, R13, 0xc, R2 ;  /* 0x0000000c0d0c7825 */ /* 0x004fc800078e0202 */
[--C-:B---3--:R-:W-:Y:S01]  /*1050*/  IMAD.WIDE R4, R5, 0xc, R2.reuse ;  /* 0x0000000c05047825 */ /* 0x108fe200078e0202 */
[----:B------:R-:W2:Y:S04]  /*1060*/  LDG.E R18, desc[UR4][R12.64] ;  /* 0x000000040c127981 */ /* 0x000ea8000c1e1900 */
[----:B------:R-:W3:Y:S01]  /*1070*/  LDG.E R22, desc[UR4][R12.64+0x4] ;  /* 0x000004040c167981 */ /* 0x000ee2000c1e1900 */
[----:B----4-:R-:W-:-:S03]  /*1080*/  IMAD.WIDE R6, R7, 0xc, R2 ;  /* 0x0000000c07067825 */ /* 0x010fc600078e0202 */
[----:B------:R-:W4:Y:S01]  /*1090*/  LDG.E R25, desc[UR4][R12.64+0x8] ;  /* 0x000008040c197981 */ /* 0x000f22000c1e1900 */
[----:B------:R-:W-:-:S03]  /*10a0*/  IMAD.WIDE R14, R15, 0xc, R2 ;  /* 0x0000000c0f0e7825 */ /* 0x000fc600078e0202 */
[----:B------:R-:W4:Y:S04]  /*10b0*/  LDG.E R24, desc[UR4][R4.64] ;  /* 0x0000000404187981 */ /* 0x000f28000c1e1900 */
[----:B------:R-:W4:Y:S04]  /*10c0*/  LDG.E R23, desc[UR4][R4.64+0x4] ;  /* 0x0000040404177981 */ /* 0x000f28000c1e1900 */
[----:B------:R-:W4:Y:S04]  /*10d0*/  LDG.E R28, desc[UR4][R4.64+0x8] ;  /* 0x00000804041c7981 */ /* 0x000f28000c1e1900 */
[----:B------:R-:W4:Y:S04]  /*10e0*/  LDG.E R27, desc[UR4][R6.64] ;  /* 0x00000004061b7981 */ /* 0x000f28000c1e1900 */
[----:B------:R-:W4:Y:S04]  /*10f0*/  LDG.E R26, desc[UR4][R6.64+0x4] ;  /* 0x00000404061a7981 */ /* 0x000f28000c1e1900 */
[----:B------:R-:W4:Y:S04]  /*1100*/  LDG.E R12, desc[UR4][R14.64] ;  /* 0x000000040e0c7981 */ /* 0x000f28000c1e1900 */
[----:B------:R-:W4:Y:S04]  /*1110*/  LDG.E R29, desc[UR4][R14.64+0x4] ;  /* 0x000004040e1d7981 */ /* 0x000f28000c1e1900 */
[----:B------:R-:W4:Y:S04]  /*1120*/  LDG.E R6, desc[UR4][R6.64+0x8] ;  /* 0x0000080406067981 */ /* 0x000f28000c1e1900 */
[----:B------:R-:W4:Y:S01]  /*1130*/  LDG.E R13, desc[UR4][R14.64+0x8] ;  /* 0x000008040e0d7981 */ /* 0x000f22000c1e1900 */
[----:B------:R-:W-:Y:S01]  /*1140*/  IADD3 R19, PT, PT, R19, 0x4, RZ ;  /* 0x0000000413137810 */ /* 0x000fe20007ffe0ff */
[----:B--2---:R-:W-:Y:S01]  /*1150*/  FADD R17, R17, R18 ;  /* 0x0000001211117221 */ /* 0x004fe20000000000 */
[----:B---3--:R-:W-:Y:S01]  /*1160*/  FADD R22, R21, R22 ;  /* 0x0000001615167221 */ /* 0x008fe20000000000 */
[----:B----4-:R-:W-:-:S02]  /*1170*/  FADD R25, R20, R25 ;  /* 0x0000001914197221 */ /* 0x010fc40000000000 */
[----:B------:R-:W-:Y:S01]  /*1180*/  FADD R24, R17, R24 ;  /* 0x0000001811187221 */ /* 0x000fe20000000000 */
[----:B------:R-:W-:Y:S01]  /*1190*/  FADD R23, R22, R23 ;  /* 0x0000001716177221 */ /* 0x000fe20000000000 */
[----:B------:R-:W-:Y:S02]  /*11a0*/  FADD R25, R25, R28 ;  /* 0x0000001c19197221 */ /* 0x000fe40000000000 */
[----:B------:R-:W-:Y:S01]  /*11b0*/  FADD R27, R24, R27 ;  /* 0x0000001b181b7221 */ /* 0x000fe20000000000 */
[----:B------:R-:W-:-:S03]  /*11c0*/  FADD R26, R23, R26 ;  /* 0x0000001a171a7221 */ /* 0x000fc60000000000 */
[----:B------:R-:W-:Y:S01]  /*11d0*/  FADD R17, R27, R12 ;  /* 0x0000000c1b117221 */ /* 0x000fe20000000000 */
[----:B------:R-:W-:Y:S01]  /*11e0*/  FADD R21, R26, R29 ;  /* 0x0000001d1a157221 */ /* 0x000fe20000000000 */
[----:B------:R-:W-:-:S04]  /*11f0*/  FADD R6, R25, R6 ;  /* 0x0000000619067221 */ /* 0x000fc80000000000 */
[----:B------:R-:W-:-:S07]  /*1200*/  FADD R20, R6, R13 ;  /* 0x0000000d06147221 */ /* 0x000fce0000000000 */
.L_x_104:
[----:B------:R-:W-:Y:S05]  /*1210*/  BSYNC.RECONVERGENT B1 ;  /* 0x0000000000017941 */ /* 0x000fea0003800200 */
.L_x_103:
[----:B------:R-:W-:Y:S05]  /*1220*/  @!P1 BRA `(.L_x_97) ;  /* 0x00000000003c9947 */ /* 0x000fea0003800000 */
[----:B------:R-:W-:-:S07]  /*1230*/  IADD3 R16, PT, PT, -R16, RZ, RZ ;  /* 0x000000ff10107210 */ /* 0x000fce0007ffe1ff */
.L_x_105:
[----:B------:R-:W0:Y:S02]  /*1240*/  LDC.64 R4, c[0x0][0x388] ;  /* 0x0000e200ff047b82 */ /* 0x000e240000000a00 */
[----:B0-----:R-:W-:-:S06]  /*1250*/  IMAD.WIDE R4, R19, 0x4, R4 ;  /* 0x0000000413047825 */ /* 0x001fcc00078e0204 */
[----:B------:R-:W2:Y:S01]  /*1260*/  LDG.E R5, desc[UR4][R4.64] ;  /* 0x0000000404057981 */ /* 0x000ea2000c1e1900 */
[----:B------:R-:W-:-:S04]  /*1270*/  IADD3 R16, PT, PT, R16, 0x1, RZ ;  /* 0x0000000110107810 */ /* 0x000fc80007ffe0ff */
[----:B------:R-:W-:Y:S01]  /*1280*/  ISETP.NE.AND P0, PT, R16, RZ, PT ;  /* 0x000000ff1000720c */ /* 0x000fe20003f05270 */
[----:B--2---:R-:W-:-:S05]  /*1290*/  IMAD.WIDE R6, R5, 0xc, R2 ;  /* 0x0000000c05067825 */ /* 0x004fca00078e0202 */
[----:B------:R-:W2:Y:S04]  /*12a0*/  LDG.E R12, desc[UR4][R6.64] ;  /* 0x00000004060c7981 */ /* 0x000ea8000c1e1900 */
[----:B------:R-:W3:Y:S04]  /*12b0*/  LDG.E R14, desc[UR4][R6.64+0x4] ;  /* 0x00000404060e7981 */ /* 0x000ee8000c1e1900 */
[----:B------:R-:W4:Y:S01]  /*12c0*/  LDG.E R13, desc[UR4][R6.64+0x8] ;  /* 0x00000804060d7981 */ /* 0x000f22000c1e1900 */
[----:B------:R-:W-:Y:S01]  /*12d0*/  IADD3 R19, PT, PT, R19, 0x1, RZ ;  /* 0x0000000113137810 */ /* 0x000fe20007ffe0ff */
[----:B--2---:R-:W-:Y:S01]  /*12e0*/  FADD R17, R12, R17 ;  /* 0x000000110c117221 */ /* 0x004fe20000000000 */
[----:B---3--:R-:W-:Y:S01]  /*12f0*/  FADD R21, R14, R21 ;  /* 0x000000150e157221 */ /* 0x008fe20000000000 */
[----:B----4-:R-:W-:Y:S01]  /*1300*/  FADD R20, R13, R20 ;  /* 0x000000140d147221 */ /* 0x010fe20000000000 */
[----:B------:R-:W-:Y:S06]  /*1310*/  @P0 BRA `(.L_x_105) ;  /* 0xfffffffc00c80947 */ /* 0x000fec000383ffff */
.L_x_97:
[----:B------:R-:W-:Y:S05]  /*1320*/  BSYNC.RECONVERGENT B0 ;  /* 0x0000000000007941 */ /* 0x000fea0003800200 */
.L_x_96:
[----:B------:R-:W-:Y:S01]  /*1330*/  I2FP.F32.S32 R0, R0 ;  /* 0x0000000000007245 */ /* 0x000fe20000201400 */
[----:B------:R-:W-:Y:S03]  /*1340*/  BSSY.RECONVERGENT B0, `(.L_x_106) ;  /* 0x000000d000007945 */ /* 0x000fe60003800200 */
[----:B------:R-:W-:-:S04]  /*1350*/  IADD3 R2, PT, PT, R0, 0x1800000, RZ ;  /* 0x0180000000027810 */ /* 0x000fc80007ffe0ff */
[----:B------:R-:W-:-:S04]  /*1360*/  LOP3.LUT R2, R2, 0x7f800000, RZ, 0xc0, !PT ;  /* 0x7f80000002027812 */ /* 0x000fc800078ec0ff */
[----:B------:R-:W-:-:S13]  /*1370*/  ISETP.GT.U32.AND P0, PT, R2, 0x1ffffff, PT ;  /* 0x01ffffff0200780c */ /* 0x000fda0003f04070 */
[----:B------:R-:W-:Y:S05]  /*1380*/  @P0 BRA `(.L_x_107) ;  /* 0x0000000000100947 */ /* 0x000fea0003800000 */
[----:B------:R-:W-:-:S07]  /*1390*/  MOV R4, 0x13b0 ;  /* 0x000013b000047802 */ /* 0x000fce0000000f00 */
[----:B-----5:R-:W-:Y:S05]  /*13a0*/  CALL.REL.NOINC `($__internal_4_$__cuda_sm20_rcp_rn_f32_slowpath) ;  /* 0x0000000000587944 */ /* 0x020fea0003c00000 */
[----:B------:R-:W-:Y:S01]  /*13b0*/  MOV R5, R3 ;  /* 0x0000000300057202 */ /* 0x000fe20000000f00 */
[----:B------:R-:W-:Y:S06]  /*13c0*/  BRA `(.L_x_108) ;  /* 0x0000000000107947 */ /* 0x000fec0003800000 */
.L_x_107:
[----:B------:R-:W0:Y:S02]  /*13d0*/  MUFU.RCP R5, R0 ;  /* 0x0000000000057308 */ /* 0x000e240000001000 */
[----:B0-----:R-:W-:-:S04]  /*13e0*/  FFMA R2, R0, R5, -1 ;  /* 0xbf80000000027423 */ /* 0x001fc80000000005 */
[----:B------:R-:W-:-:S04]  /*13f0*/  FADD.FTZ R2, -R2, -RZ ;  /* 0x800000ff02027221 */ /* 0x000fc80000010100 */
[----:B------:R-:W-:-:S07]  /*1400*/  FFMA R5, R5, R2, R5 ;  /* 0x0000000205057223 */ /* 0x000fce0000000005 */
.L_x_108:
[----:B------:R-:W-:Y:S05]  /*1410*/  BSYNC.RECONVERGENT B0 ;  /* 0x0000000000007941 */ /* 0x000fea0003800200 */
.L_x_106:
[----:B------:R-:W0:Y:S01]  /*1420*/  LDC.64 R2, c[0x0][0x398] ;  /* 0x0000e600ff027b82 */ /* 0x000e220000000a00 */
[C---:B-----5:R-:W-:Y:S01]  /*1430*/  FFMA R17, R5.reuse, R17, -R8 ;  /* 0x0000001105117223 */ /* 0x060fe20000000808 */
[C---:B------:R-:W-:Y:S01]  /*1440*/  FFMA R21, R5.reuse, R21, -R10 ;  /* 0x0000001505157223 */ /* 0x040fe2000000080a */
[----:B------:R-:W-:Y:S01]  /*1450*/  FFMA R11, R5, R20, -R11 ;  /* 0x00000014050b7223 */ /* 0x000fe2000000080b */
[----:B0-----:R-:W-:-:S05]  /*1460*/  IMAD.WIDE R2, R9, 0xc, R2 ;  /* 0x0000000c09027825 */ /* 0x001fca00078e0202 */
[----:B------:R-:W-:Y:S04]  /*1470*/  STG.E desc[UR4][R2.64], R17 ;  /* 0x0000001102007986 */ /* 0x000fe8000c101904 */
[----:B------:R-:W-:Y:S04]  /*1480*/  STG.E desc[UR4][R2.64+0x4], R21 ;  /* 0x0000041502007986 */ /* 0x000fe8000c101904 */
[----:B------:R-:W-:Y:S01]  /*1490*/  STG.E desc[UR4][R2.64+0x8], R11 ;  /* 0x0000080b02007986 */ /* 0x000fe2000c101904 */
[----:B------:R-:W-:Y:S05]  /*14a0*/  EXIT ;  /* 0x000000000000794d */ /* 0x000fea0003800000 */
.L_x_95:
[----:B------:R-:W0:Y:S02]  /*14b0*/  LDC.64 R2, c[0x0][0x398] ;  /* 0x0000e600ff027b82 */ /* 0x000e240000000a00 */
[----:B0-----:R-:W-:-:S05]  /*14c0*/  IMAD.WIDE R2, R9, 0xc, R2 ;  /* 0x0000000c09027825 */ /* 0x001fca00078e0202 */
[----:B------:R-:W-:Y:S04]  /*14d0*/  STG.E desc[UR4][R2.64], RZ ;  /* 0x000000ff02007986 */ /* 0x000fe8000c101904 */
[----:B------:R-:W-:Y:S04]  /*14e0*/  STG.E desc[UR4][R2.64+0x4], RZ ;  /* 0x000004ff02007986 */ /* 0x000fe8000c101904 */
[----:B------:R-:W-:Y:S01]  /*14f0*/  STG.E desc[UR4][R2.64+0x8], RZ ;  /* 0x000008ff02007986 */ /* 0x000fe2000c101904 */
[----:B------:R-:W-:Y:S05]  /*1500*/  EXIT ;  /* 0x000000000000794d */ /* 0x000fea0003800000 */
        .weak           $__internal_4_$__cuda_sm20_rcp_rn_f32_slowpath
        .type           $__internal_4_$__cuda_sm20_rcp_rn_f32_slowpath,@function
        .size           $__internal_4_$__cuda_sm20_rcp_rn_f32_slowpath,(.L_x_118 - $__internal_4_$__cuda_sm20_rcp_rn_f32_slowpath)
$__internal_4_$__cuda_sm20_rcp_rn_f32_slowpath:
[----:B------:R-:W-:Y:S01]  /*1510*/  SHF.L.U32 R2, R0, 0x1, RZ ;  /* 0x0000000100027819 */ /* 0x000fe200000006ff */
[----:B------:R-:W-:Y:S03]  /*1520*/  BSSY.RECONVERGENT B1, `(.L_x_109) ;  /* 0x0000030000017945 */ /* 0x000fe60003800200 */
[----:B------:R-:W-:-:S04]  /*1530*/  SHF.R.U32.HI R2, RZ, 0x18, R2 ;  /* 0x00000018ff027819 */ /* 0x000fc80000011602 */
[----:B------:R-:W-:-:S13]  /*1540*/  ISETP.NE.U32.AND P0, PT, R2, RZ, PT ;  /* 0x000000ff0200720c */ /* 0x000fda0003f05070 */
[----:B------:R-:W-:Y:S05]  /*1550*/  @P0 BRA `(.L_x_110) ;  /* 0x0000000000280947 */ /* 0x000fea0003800000 */
[----:B------:R-:W-:-:S04]  /*1560*/  SHF.L.U32 R2, R0, 0x1, RZ ;  /* 0x0000000100027819 */ /* 0x000fc800000006ff */
[----:B------:R-:W-:-:S13]  /*1570*/  ISETP.NE.AND P0, PT, R2, RZ, PT ;  /* 0x000000ff0200720c */ /* 0x000fda0003f05270 */
[----:B------:R-:W-:Y:S01]  /*1580*/  @P0 FFMA R5, R0, 1.84467440737095516160e+19, RZ ;  /* 0x5f80000000050823 */ /* 0x000fe200000000ff */
[----:B------:R-:W-:Y:S08]  /*1590*/  @!P0 MUFU.RCP R3, R0 ;  /* 0x0000000000038308 */ /* 0x000ff00000001000 */
[----:B------:R-:W0:Y:S02]  /*15a0*/  @P0 MUFU.RCP R2, R5 ;  /* 0x0000000500020308 */ /* 0x000e240000001000 */
[----:B0-----:R-:W-:-:S04]  /*15b0*/  @P0 FFMA R6, R5, R2, -1 ;  /* 0xbf80000005060423 */ /* 0x001fc80000000002 */
[----:B------:R-:W-:-:S04]  /*15c0*/  @P0 FADD.FTZ R7, -R6, -RZ ;  /* 0x800000ff06070221 */ /* 0x000fc80000010100 */
[----:B------:R-:W-:-:S04]  /*15d0*/  @P0 FFMA R2, R2, R7, R2 ;  /* 0x0000000702020223 */ /* 0x000fc80000000002 */
[----:B------:R-:W-:Y:S01]  /*15e0*/  @P0 FFMA R3, R2, 1.84467440737095516160e+19, RZ ;  /* 0x5f80000002030823 */ /* 0x000fe200000000ff */
[----:B------:R-:W-:Y:S06]  /*15f0*/  BRA `(.L_x_111) ;  /* 0x0000000000887947 */ /* 0x000fec0003800000 */
.L_x_110:
[----:B------:R-:W-:-:S04]  /*1600*/  IADD3 R3, PT, PT, R2, -0xfd, RZ ;  /* 0xffffff0302037810 */ /* 0x000fc80007ffe0ff */
[----:B------:R-:W-:-:S13]  /*1610*/  ISETP.GT.U32.AND P0, PT, R3, 0x1, PT ;  /* 0x000000010300780c */ /* 0x000fda0003f04070 */
[----:B------:R-:W-:Y:S05]  /*1620*/  @P0 BRA `(.L_x_112) ;  /* 0x0000000000780947 */ /* 0x000fea0003800000 */
[----:B------:R-:W-:Y:S01]  /*1630*/  LOP3.LUT R5, R0, 0x7fffff, RZ, 0xc0, !PT ;  /* 0x007fffff00057812 */ /* 0x000fe200078ec0ff */
[----:B------:R-:W-:-:S03]  /*1640*/  HFMA2 R14, -RZ, RZ, 0, 1.78813934326171875e-07 ;  /* 0x00000003ff0e7431 */ /* 0x000fc600000001ff */
[----:B------:R-:W-:-:S04]  /*1650*/  LOP3.LUT R5, R5, 0x3f800000, RZ, 0xfc, !PT ;  /* 0x3f80000005057812 */ /* 0x000fc800078efcff */
[----:B------:R-:W0:Y:S01]  /*1660*/  MUFU.RCP R6, R5 ;  /* 0x0000000500067308 */ /* 0x000e220000001000 */
[----:B------:R-:W-:Y:S01]  /*1670*/  SHF.L.U32 R13, R14, R3, RZ ;  /* 0x000000030e0d7219 */ /* 0x000fe200000006ff */
[----:B0-----:R-:W-:-:S04]  /*1680*/  FFMA R7, R5, R6, -1 ;  /* 0xbf80000005077423 */ /* 0x001fc80000000006 */
[----:B------:R-:W-:-:S04]  /*1690*/  FADD.FTZ R7, -R7, -RZ ;  /* 0x800000ff07077221 */ /* 0x000fc80000010100 */
[CCC-:B------:R-:W-:Y:S01]  /*16a0*/  FFMA.RM R12, R6.reuse, R7.reuse, R6.reuse ;  /* 0x00000007060c7223 */ /* 0x1c0fe20000004006 */
[----:B------:R-:W-:-:S04]  /*16b0*/  FFMA.RP R7, R6, R7, R6 ;  /* 0x0000000706077223 */ /* 0x000fc80000008006 */
[C---:B------:R-:W-:Y:S02]  /*16c0*/  LOP3.LUT R6, R12.reuse, 0x7fffff, RZ, 0xc0, !PT ;  /* 0x007fffff0c067812 */ /* 0x040fe400078ec0ff */
[----:B------:R-:W-:Y:S02]  /*16d0*/  FSETP.NEU.FTZ.AND P0, PT, R12, R7, PT ;  /* 0x000000070c00720b */ /* 0x000fe40003f1d000 */
[----:B------:R-:W-:Y:S02]  /*16e0*/  LOP3.LUT R6, R6, 0x800000, RZ, 0xfc, !PT ;  /* 0x0080000006067812 */ /* 0x000fe400078efcff */
[----:B------:R-:W-:Y:S02]  /*16f0*/  SEL R7, RZ, 0xffffffff, !P0 ;  /* 0xffffffffff077807 */ /* 0x000fe40004000000 */
[----:B------:R-:W-:Y:S02]  /*1700*/  LOP3.LUT R12, R13, R6, RZ, 0xc0, !PT ;  /* 0x000000060d0c7212 */ /* 0x000fe400078ec0ff */
[----:B------:R-:W-:-:S02]  /*1710*/  IADD3 R7, PT, PT, -R7, RZ, RZ ;  /* 0x000000ff07077210 */ /* 0x000fc40007ffe1ff */
[-C--:B------:R-:W-:Y:S02]  /*1720*/  SHF.R.U32.HI R12, RZ, R3.reuse, R12 ;  /* 0x00000003ff0c7219 */ /* 0x080fe4000001160c */
[----:B------:R-:W-:Y:S02]  /*1730*/  LOP3.LUT P1, RZ, R7, R3, R6, 0xf8, !PT ;  /* 0x0000000307ff7212 */ /* 0x000fe4000782f806 */
[C---:B------:R-:W-:Y:S02]  /*1740*/  LOP3.LUT P0, RZ, R12.reuse, 0x1, RZ, 0xc0, !PT ;  /* 0x000000010cff7812 */ /* 0x040fe4000780c0ff */
[----:B------:R-:W-:-:S04]  /*1750*/  LOP3.LUT P2, RZ, R12, 0x2, RZ, 0xc0, !PT ;  /* 0x000000020cff7812 */ /* 0x000fc8000784c0ff */
[----:B------:R-:W-:Y:S02]  /*1760*/  PLOP3.LUT P0, PT, P0, P1, P2, 0xe0, 0x0 ;  /* 0x000000000000781c */ /* 0x000fe40000703c20 */
[----:B------:R-:W-:Y:S02]  /*1770*/  LOP3.LUT P1, RZ, R0, 0x7fffff, RZ, 0xc0, !PT ;  /* 0x007fffff00ff7812 */ /* 0x000fe4000782c0ff */
[----:B------:R-:W-:-:S04]  /*1780*/  SEL R3, RZ, 0x1, !P0 ;  /* 0x00000001ff037807 */ /* 0x000fc80004000000 */
[----:B------:R-:W-:-:S04]  /*1790*/  IADD3 R3, PT, PT, -R3, RZ, RZ ;  /* 0x000000ff03037210 */ /* 0x000fc80007ffe1ff */
[----:B------:R-:W-:Y:S02]  /*17a0*/  ISETP.GE.AND P0, PT, R3, RZ, PT ;  /* 0x000000ff0300720c */ /* 0x000fe40003f06270 */
[----:B------:R-:W-:-:S04]  /*17b0*/  IADD3 R3, PT, PT, R2, -0xfc, RZ ;  /* 0xffffff0402037810 */ /* 0x000fc80007ffe0ff */
[----:B------:R-:W-:-:S07]  /*17c0*/  SHF.R.U32.HI R3, RZ, R3, R6 ;  /* 0x00000003ff037219 */ /* 0x000fce0000011606 */
[----:B------:R-:W-:-:S04]  /*17d0*/  @!P0 IADD3 R3, PT, PT, R3, 0x1, RZ ;  /* 0x0000000103038810 */ /* 0x000fc80007ffe0ff */
[----:B------:R-:W-:-:S04]  /*17e0*/  @!P1 SHF.L.U32 R3, R3, 0x1, RZ ;  /* 0x0000000103039819 */ /* 0x000fc800000006ff */
[----:B------:R-:W-:Y:S01]  /*17f0*/  LOP3.LUT R3, R3, 0x80000000, R0, 0xf8, !PT ;  /* 0x8000000003037812 */ /* 0x000fe200078ef800 */
[----:B------:R-:W-:Y:S06]  /*1800*/  BRA `(.L_x_111) ;  /* 0x0000000000047947 */ /* 0x000fec0003800000 */
.L_x_112:
[----:B------:R0:W1:Y:S02]  /*1810*/  MUFU.RCP R3, R0 ;  /* 0x0000000000037308 */ /* 0x0000640000001000 */
.L_x_111:
[----:B------:R-:W-:Y:S05]  /*1820*/  BSYNC.RECONVERGENT B1 ;  /* 0x0000000000017941 */ /* 0x000fea0003800200 */
.L_x_109:
[----:B------:R-:W-:-:S04]  /*1830*/  MOV R5, 0x0 ;  /* 0x0000000000057802 */ /* 0x000fc80000000f00 */
[----:B01----:R-:W-:Y:S05]  /*1840*/  RET.REL.NODEC R4 `(_Z22ComputeLaplacianKernelPK6float3PKiS3_PS_i) ;  /* 0xffffffe404ec7950 */ /* 0x003fea0003c3ffff */
.L_x_113:
        /* <DEDUP_REMOVED lines=11> */
.L_x_118:


//--------------------- .nv.shared.reserved.0     --------------------------
	.section	.nv.shared.reserved.0,"aw",@nobits
	.weak		__nv_reservedSMEM_offset_0_alias
	.size		__nv_reservedSMEM_offset_0_alias, 0, 64
	.other		__nv_reservedSMEM_offset_0_alias,@"STO_CUDA_RESERVED_SHARED STV_DEFAULT"
__nv_reservedSMEM_offset_0_alias:
	.zero		0
	.zero		64


//--------------------- .nv.constant0._Z25ComputeLocalFeatureKernelPK6float3PKiS3_Pfi --------------------------
	.section	.nv.constant0._Z25ComputeLocalFeatureKernelPK6float3PKiS3_Pfi,"a",@progbits
	.sectionflags	@""
	.align	4
.nv.constant0._Z25ComputeLocalFeatureKernelPK6float3PKiS3_Pfi:
	.zero		932


//--------------------- .nv.constant0._Z20ApplySmoothingKernelPK6float3S1_PKfPS_iff --------------------------
	.section	.nv.constant0._Z20ApplySmoothingKernelPK6float3S1_PKfPS_iff,"a",@progbits
	.sectionflags	@""
	.align	4
.nv.constant0._Z20ApplySmoothingKernelPK6float3S1_PKfPS_iff:
	.zero		940


//--------------------- .nv.constant0._Z22ComputeLaplacianKernelPK6float3PKiS3_PS_i --------------------------
	.section	.nv.constant0._Z22ComputeLaplacianKernelPK6float3PKiS3_PS_i,"a",@progbits
	.sectionflags	@""
	.align	4
.nv.constant0._Z22ComputeLaplacianKernelPK6float3PKiS3_PS_i:
	.zero		932


//--------------------- SYMBOLS --------------------------

	.type		.nv.reservedSmem.offset0,@object
	.size		.nv.reservedSmem.offset0,0x4
